	.target	sm_80

	.elftype	@"ET_EXEC"


//--------------------- .note.nv.tkinfo           --------------------------
	.section	.note.nv.tkinfo,"",@"SHT_NOTE"
	.sectionflags	@"SHF_NOTE_NV_TKINFO"
	.tkinfo
        /*0018*/ 	.word	0x00000002
        /*0030*/ 	.string	""
        /*0030*/ 	.string	"ptxas"
        /*0030*/ 	.string	"Cuda compilation tools, release 13.0, V13.0.88"
        /*0030*/ 	.string	"Build cuda_13.0.r13.0/compiler.36424714_0"
        /*0030*/ 	.string	"-v  -suppress-debug-info  -lineinfo  -arch sm_80 "



//--------------------- .note.nv.cuinfo           --------------------------
	.section	.note.nv.cuinfo,"",@"SHT_NOTE"
	.sectionflags	@"SHF_NOTE_NV_CUINFO"
        /*0018*/ 	.short	0x0002
        /*001a*/ 	.short	0x0050
        /*001c*/ 	.short	0x0082
	.zero		2


//--------------------- .nv.info                  --------------------------
	.section	.nv.info,"",@"SHT_CUDA_INFO"
	.align	4


	//----- nvinfo : EIATTR_REGCOUNT
	.align		4
        /*0000*/ 	.byte	0x04, 0x2f
        /*0002*/ 	.short	(.L_1 - .L_0)
	.align		4
.L_0:
        /*0004*/ 	.word	index@(matmul_kernel)
        /*0008*/ 	.word	0x000000fe


	//----- nvinfo : EIATTR_FRAME_SIZE
	.align		4
.L_1:
        /*000c*/ 	.byte	0x04, 0x11
        /*000e*/ 	.short	(.L_3 - .L_2)
	.align		4
.L_2:
        /*0010*/ 	.word	index@(matmul_kernel)
        /*0014*/ 	.word	0x00000000


	//----- nvinfo : EIATTR_MIN_STACK_SIZE
	.align		4
.L_3:
        /*0018*/ 	.byte	0x04, 0x12
        /*001a*/ 	.short	(.L_5 - .L_4)
	.align		4
.L_4:
        /*001c*/ 	.word	index@(matmul_kernel)
        /*0020*/ 	.word	0x00000000
.L_5:


//--------------------- .nv.info.matmul_kernel    --------------------------
	.section	.nv.info.matmul_kernel,"",@"SHT_CUDA_INFO"
	.sectionflags	@""
	.align	4


	//----- nvinfo : EIATTR_CUDA_API_VERSION
	.align		4
        /*0000*/ 	.byte	0x04, 0x37
        /*0002*/ 	.short	(.L_7 - .L_6)
.L_6:
        /*0004*/ 	.word	0x00000082


	//----- nvinfo : EIATTR_SW2861232_WAR
	.align		4
.L_7:
        /*0008*/ 	.byte	0x01, 0x35
	.zero		2


	//----- nvinfo : EIATTR_PARAM_CBANK
	.align		4
        /*000c*/ 	.byte	0x04, 0x0a
        /*000e*/ 	.short	(.L_9 - .L_8)
	.align		4
.L_8:
        /*0010*/ 	.word	index@(.nv.constant0.matmul_kernel)
        /*0014*/ 	.short	0x0160
        /*0016*/ 	.short	0x0050


	//----- nvinfo : EIATTR_CBANK_PARAM_SIZE
	.align		4
.L_9:
        /*0018*/ 	.byte	0x03, 0x19
        /*001a*/ 	.short	0x0050


	//----- nvinfo : EIATTR_KPARAM_INFO
	.align		4
        /*001c*/ 	.byte	0x04, 0x17
        /*001e*/ 	.short	(.L_11 - .L_10)
.L_10:
        /*0020*/ 	.word	0x00000000
        /*0024*/ 	.short	0x000d
        /*0026*/ 	.short	0x0048
        /*0028*/ 	.byte	0x00, 0xf4, 0x21, 0x00


	//----- nvinfo : EIATTR_KPARAM_INFO
	.align		4
.L_11:
        /*002c*/ 	.byte	0x04, 0x17
        /*002e*/ 	.short	(.L_13 - .L_12)
.L_12:
        /*0030*/ 	.word	0x00000000
        /*0034*/ 	.short	0x000c
        /*0036*/ 	.short	0x0040
        /*0038*/ 	.byte	0x00, 0xf4, 0x21, 0x00


	//----- nvinfo : EIATTR_KPARAM_INFO
	.align		4
.L_13:
        /*003c*/ 	.byte	0x04, 0x17
        /*003e*/ 	.short	(.L_15 - .L_14)
.L_14:
        /*0040*/ 	.word	0x00000000
        /*0044*/ 	.short	0x000b
        /*0046*/ 	.short	0x0038
        /*0048*/ 	.byte	0x00, 0xf0, 0x11, 0x00


	//----- nvinfo : EIATTR_KPARAM_INFO
	.align		4
.L_15:
        /*004c*/ 	.byte	0x04, 0x17
        /*004e*/ 	.short	(.L_17 - .L_16)
.L_16:
        /*0050*/ 	.word	0x00000000
        /*0054*/ 	.short	0x000a
        /*0056*/ 	.short	0x0034
        /*0058*/ 	.byte	0x00, 0xf0, 0x11, 0x00


	//----- nvinfo : EIATTR_KPARAM_INFO
	.align		4
.L_17:
        /*005c*/ 	.byte	0x04, 0x17
        /*005e*/ 	.short	(.L_19 - .L_18)
.L_18:
        /*0060*/ 	.word	0x00000000
        /*0064*/ 	.short	0x0009
        /*0066*/ 	.short	0x0030
        /*0068*/ 	.byte	0x00, 0xf0, 0x11, 0x00


	//----- nvinfo : EIATTR_KPARAM_INFO
	.align		4
.L_19:
        /*006c*/ 	.byte	0x04, 0x17
        /*006e*/ 	.short	(.L_21 - .L_20)
.L_20:
        /*0070*/ 	.word	0x00000000
        /*0074*/ 	.short	0x0008
        /*0076*/ 	.short	0x002c
        /*0078*/ 	.byte	0x00, 0xf0, 0x11, 0x00


	//----- nvinfo : EIATTR_KPARAM_INFO
	.align		4
.L_21:
        /*007c*/ 	.byte	0x04, 0x17
        /*007e*/ 	.short	(.L_23 - .L_22)
.L_22:
        /*0080*/ 	.word	0x00000000
        /*0084*/ 	.short	0x0007
        /*0086*/ 	.short	0x0028
        /*0088*/ 	.byte	0x00, 0xf0, 0x11, 0x00


	//----- nvinfo : EIATTR_KPARAM_INFO
	.align		4
.L_23:
        /*008c*/ 	.byte	0x04, 0x17
        /*008e*/ 	.short	(.L_25 - .L_24)
.L_24:
        /*0090*/ 	.word	0x00000000
        /*0094*/ 	.short	0x0006
        /*0096*/ 	.short	0x0024
        /*0098*/ 	.byte	0x00, 0xf0, 0x11, 0x00


	//----- nvinfo : EIATTR_KPARAM_INFO
	.align		4
.L_25:
        /*009c*/ 	.byte	0x04, 0x17
        /*009e*/ 	.short	(.L_27 - .L_26)
.L_26:
        /*00a0*/ 	.word	0x00000000
        /*00a4*/ 	.short	0x0005
        /*00a6*/ 	.short	0x0020
        /*00a8*/ 	.byte	0x00, 0xf0, 0x11, 0x00


	//----- nvinfo : EIATTR_KPARAM_INFO
	.align		4
.L_27:
        /*00ac*/ 	.byte	0x04, 0x17
        /*00ae*/ 	.short	(.L_29 - .L_28)
.L_28:
        /*00b0*/ 	.word	0x00000000
        /*00b4*/ 	.short	0x0004
        /*00b6*/ 	.short	0x001c
        /*00b8*/ 	.byte	0x00, 0xf0, 0x11, 0x00


	//----- nvinfo : EIATTR_KPARAM_INFO
	.align		4
.L_29:
        /*00bc*/ 	.byte	0x04, 0x17
        /*00be*/ 	.short	(.L_31 - .L_30)
.L_30:
        /*00c0*/ 	.word	0x00000000
        /*00c4*/ 	.short	0x0003
        /*00c6*/ 	.short	0x0018
        /*00c8*/ 	.byte	0x00, 0xf0, 0x11, 0x00


	//----- nvinfo : EIATTR_KPARAM_INFO
	.align		4
.L_31:
        /*00cc*/ 	.byte	0x04, 0x17
        /*00ce*/ 	.short	(.L_33 - .L_32)
.L_32:
        /*00d0*/ 	.word	0x00000000
        /*00d4*/ 	.short	0x0002
        /*00d6*/ 	.short	0x0010
        /*00d8*/ 	.byte	0x00, 0xf4, 0x21, 0x00


	//----- nvinfo : EIATTR_KPARAM_INFO
	.align		4
.L_33:
        /*00dc*/ 	.byte	0x04, 0x17
        /*00de*/ 	.short	(.L_35 - .L_34)
.L_34:
        /*00e0*/ 	.word	0x00000000
        /*00e4*/ 	.short	0x0001
        /*00e6*/ 	.short	0x0008
        /*00e8*/ 	.byte	0x00, 0xf4, 0x21, 0x00


	//----- nvinfo : EIATTR_KPARAM_INFO
	.align		4
.L_35:
        /*00ec*/ 	.byte	0x04, 0x17
        /*00ee*/ 	.short	(.L_37 - .L_36)
.L_36:
        /*00f0*/ 	.word	0x00000000
        /*00f4*/ 	.short	0x0000
        /*00f6*/ 	.short	0x0000
        /*00f8*/ 	.byte	0x00, 0xf4, 0x21, 0x00


	//----- nvinfo : EIATTR_MAXREG_COUNT
	.align		4
.L_37:
        /*00fc*/ 	.byte	0x03, 0x1b
        /*00fe*/ 	.short	0x00ff


	//----- nvinfo : EIATTR_NUM_BARRIERS
	.align		4
        /*0100*/ 	.byte	0x02, 0x4c
        /*0102*/ 	.byte	0x01
	.zero		1


	//----- nvinfo : EIATTR_MERCURY_ISA_VERSION
	.align		4
        /*0104*/ 	.byte	0x03, 0x5f
        /*0106*/ 	.short	0x0000


	//----- nvinfo : EIATTR_EXIT_INSTR_OFFSETS
	.align		4
        /*0108*/ 	.byte	0x04, 0x1c
        /*010a*/ 	.short	(.L_39 - .L_38)


	//   ....[0]....
.L_38:
        /*010c*/ 	.word	0x00004ca0


	//   ....[1]....
        /*0110*/ 	.word	0x00004cd0


	//----- nvinfo : EIATTR_REQNTID
	.align		4
.L_39:
        /*0114*/ 	.byte	0x04, 0x10
        /*0116*/ 	.short	(.L_41 - .L_40)
.L_40:
        /*0118*/ 	.word	0x00000100
        /*011c*/ 	.word	0x00000001
        /*0120*/ 	.word	0x00000001
.L_41:


//--------------------- .nv.callgraph             --------------------------
	.section	.nv.callgraph,"",@"SHT_CUDA_CALLGRAPH"
	.align	4
	.sectionentsize	8
	.align		4
        /*0000*/ 	.word	0x00000000
	.align		4
        /*0004*/ 	.word	0xffffffff
	.align		4
        /*0008*/ 	.word	0x00000000
	.align		4
        /*000c*/ 	.word	0xfffffffe
	.align		4
        /*0010*/ 	.word	0x00000000
	.align		4
        /*0014*/ 	.word	0xfffffffd
	.align		4
        /*0018*/ 	.word	0x00000000
	.align		4
        /*001c*/ 	.word	0xfffffffc


//--------------------- .nv.rel.action            --------------------------
	.section	.nv.rel.action,"",@"SHT_CUDA_RELOCINFO"
	.align	8
	.sectionentsize	8
        /*0000*/ 	.byte	0x73, 0x00, 0x00, 0x00, 0x00, 0x00, 0x00, 0x00, 0x00, 0x00, 0x00, 0x11, 0x25, 0x00, 0x05, 0x36


//--------------------- .nv.constant0.matmul_kernel --------------------------
	.section	.nv.constant0.matmul_kernel,"a",@progbits
	.sectionflags	@""
	.align	4
.nv.constant0.matmul_kernel:
	.zero		432


//--------------------- .text.matmul_kernel       --------------------------
	.section	.text.matmul_kernel,"ax",@progbits
	.sectioninfo	@"SHI_REGISTERS=254"
	.align	128
        .global         matmul_kernel
        .type           matmul_kernel,@function
        .size           matmul_kernel,(.L_x_5 - matmul_kernel)
        .other          matmul_kernel,@"STO_CUDA_ENTRY STV_DEFAULT"
matmul_kernel:
.text.matmul_kernel:
[----:B------:R-:W-:Y:S02]  /*0000*/  IMAD.MOV.U32 R1, RZ, RZ, c[0x0][0x28] ;  /* 0x00000a00ff017624 */ /* 0x000fe400078e00ff */
[----:B------:R-:W-:Y:S01]  /*0010*/  IMAD.MOV.U32 R0, RZ, RZ, c[0x0][0x17c] ;  /* 0x00005f00ff007624 */ /* 0x000fe200078e00ff */
[----:B------:R-:W0:Y:S01]  /*0020*/  S2R R5, SR_CTAID.X ;  /* 0x0000000000057919 */ /* 0x000e220000002500 */
[----:B------:R-:W-:Y:S01]  /*0030*/  IMAD.MOV.U32 R141, RZ, RZ, c[0x0][0x180] ;  /* 0x00006000ff8d7624 */ /* 0x000fe200078e00ff */
[----:B------:R-:W-:Y:S02]  /*0040*/  ULDC UR4, c[0x0][0x180] ;  /* 0x0000600000047ab9 */ /* 0x000fe40000000800 */
[----:B------:R-:W-:Y:S01]  /*0050*/  IADD3 R0, R0, 0x7f, RZ ;  /* 0x0000007f00007810 */ /* 0x000fe20007ffe0ff */
[----:B------:R-:W1:Y:S01]  /*0060*/  S2R R136, SR_TID.X ;  /* 0x0000000000887919 */ /* 0x000e620000002100 */
[----:B------:R-:W-:Y:S01]  /*0070*/  IADD3 R141, R141, 0x3f, RZ ;  /* 0x0000003f8d8d7810 */ /* 0x000fe20007ffe0ff */
[----:B------:R-:W-:Y:S01]  /*0080*/  ULDC.64 UR6, c[0x0][0x118] ;  /* 0x0000460000067ab9 */ /* 0x000fe20000000a00 */
[----:B------:R-:W-:-:S04]  /*0090*/  SHF.R.S32.HI R3, RZ, 0x1f, R0 ;  /* 0x0000001fff037819 */ /* 0x000fc80000011400 */
[----:B------:R-:W-:-:S04]  /*00a0*/  LEA.HI R3, R3, R0, RZ, 0x7 ;  /* 0x0000000003037211 */ /* 0x000fc800078f38ff */
[----:B------:R-:W-:-:S05]  /*00b0*/  SHF.R.S32.HI R3, RZ, 0x7, R3 ;  /* 0x00000007ff037819 */ /* 0x000fca0000011403 */
[----:B------:R-:W-:Y:S01]  /*00c0*/  IMAD.SHL.U32 R4, R3, 0x8, RZ ;  /* 0x0000000803047824 */ /* 0x000fe200078e00ff */
[----:B0-----:R-:W-:-:S04]  /*00d0*/  IABS R8, R5 ;  /* 0x0000000500087213 */ /* 0x001fc80000000000 */
[-C--:B------:R-:W-:Y:S02]  /*00e0*/  IABS R7, R4.reuse ;  /* 0x0000000400077213 */ /* 0x080fe40000000000 */
[----:B------:R-:W-:Y:S02]  /*00f0*/  IABS R10, R4 ;  /* 0x00000004000a7213 */ /* 0x000fe40000000000 */
[----:B------:R-:W0:Y:S01]  /*0100*/  I2F.RP R0, R7 ;  /* 0x0000000700007306 */ /* 0x000e220000209400 */
[----:B-1----:R-:W-:Y:S02]  /*0110*/  SHF.R.U32.HI R158, RZ, 0x6, R136 ;  /* 0x00000006ff9e7819 */ /* 0x002fe40000011688 */
[----:B------:R-:W-:Y:S02]  /*0120*/  LOP3.LUT R159, R136, 0x3f, RZ, 0xc0, !PT ;  /* 0x0000003f889f7812 */ /* 0x000fe400078ec0ff */
[----:B------:R-:W-:-:S04]  /*0130*/  SGXT.U32 R158, R158, 0x2 ;  /* 0x000000029e9e781a */ /* 0x000fc80000000000 */
[C---:B------:R-:W-:Y:S02]  /*0140*/  LOP3.LUT R157, R158.reuse, 0x4, RZ, 0xfc, !PT ;  /* 0x000000049e9d7812 */ /* 0x040fe400078efcff */
[C---:B------:R-:W-:Y:S02]  /*0150*/  LOP3.LUT R156, R158.reuse, 0x8, RZ, 0xfc, !PT ;  /* 0x000000089e9c7812 */ /* 0x040fe400078efcff */
[C---:B------:R-:W-:Y:S02]  /*0160*/  LOP3.LUT R155, R158.reuse, 0xc, RZ, 0xfc, !PT ;  /* 0x0000000c9e9b7812 */ /* 0x040fe400078efcff */
[C---:B------:R-:W-:Y:S01]  /*0170*/  LOP3.LUT R154, R158.reuse, 0x10, RZ, 0xfc, !PT ;  /* 0x000000109e9a7812 */ /* 0x040fe200078efcff */
[----:B0-----:R-:W0:Y:S01]  /*0180*/  MUFU.RCP R0, R0 ;  /* 0x0000000000007308 */ /* 0x001e220000001000 */
[C---:B------:R-:W-:Y:S02]  /*0190*/  LOP3.LUT R153, R158.reuse, 0x14, RZ, 0xfc, !PT ;  /* 0x000000149e997812 */ /* 0x040fe400078efcff */
[----:B------:R-:W-:-:S02]  /*01a0*/  LOP3.LUT R152, R158, 0x18, RZ, 0xfc, !PT ;  /* 0x000000189e987812 */ /* 0x000fc400078efcff */
[C---:B------:R-:W-:Y:S02]  /*01b0*/  LOP3.LUT R151, R158.reuse, 0x1c, RZ, 0xfc, !PT ;  /* 0x0000001c9e977812 */ /* 0x040fe400078efcff */
[C---:B------:R-:W-:Y:S02]  /*01c0*/  LOP3.LUT R150, R158.reuse, 0x20, RZ, 0xfc, !PT ;  /* 0x000000209e967812 */ /* 0x040fe400078efcff */
[C---:B------:R-:W-:Y:S02]  /*01d0*/  LOP3.LUT R149, R158.reuse, 0x24, RZ, 0xfc, !PT ;  /* 0x000000249e957812 */ /* 0x040fe400078efcff */
[C---:B------:R-:W-:Y:S02]  /*01e0*/  LOP3.LUT R148, R158.reuse, 0x28, RZ, 0xfc, !PT ;  /* 0x000000289e947812 */ /* 0x040fe400078efcff */
[C---:B------:R-:W-:Y:S02]  /*01f0*/  LOP3.LUT R147, R158.reuse, 0x2c, RZ, 0xfc, !PT ;  /* 0x0000002c9e937812 */ /* 0x040fe400078efcff */
[----:B------:R-:W-:-:S02]  /*0200*/  LOP3.LUT R146, R158, 0x30, RZ, 0xfc, !PT ;  /* 0x000000309e927812 */ /* 0x000fc400078efcff */
[----:B0-----:R-:W-:Y:S01]  /*0210*/  IADD3 R2, R0, 0xffffffe, RZ ;  /* 0x0ffffffe00027810 */ /* 0x001fe20007ffe0ff */
[----:B------:R-:W-:Y:S01]  /*0220*/  IMAD.MOV R0, RZ, RZ, -R10 ;  /* 0x000000ffff007224 */ /* 0x000fe200078e0a0a */
[C---:B------:R-:W-:Y:S02]  /*0230*/  LOP3.LUT R145, R158.reuse, 0x34, RZ, 0xfc, !PT ;  /* 0x000000349e917812 */ /* 0x040fe400078efcff */
[----:B------:R0:W1:Y:S01]  /*0240*/  F2I.FTZ.U32.TRUNC.NTZ R3, R2 ;  /* 0x0000000200037305 */ /* 0x000062000021f000 */
[C---:B------:R-:W-:Y:S02]  /*0250*/  LOP3.LUT R144, R158.reuse, 0x38, RZ, 0xfc, !PT ;  /* 0x000000389e907812 */ /* 0x040fe400078efcff */
[----:B------:R-:W-:Y:S01]  /*0260*/  LOP3.LUT R143, R158, 0x3c, RZ, 0xfc, !PT ;  /* 0x0000003c9e8f7812 */ /* 0x000fe200078efcff */
[----:B0-----:R-:W-:Y:S02]  /*0270*/  IMAD.MOV.U32 R2, RZ, RZ, RZ ;  /* 0x000000ffff027224 */ /* 0x001fe400078e00ff */
[----:B-1----:R-:W-:-:S04]  /*0280*/  IMAD.MOV R6, RZ, RZ, -R3 ;  /* 0x000000ffff067224 */ /* 0x002fc800078e0a03 */
[----:B------:R-:W-:Y:S02]  /*0290*/  IMAD R9, R6, R7, RZ ;  /* 0x0000000706097224 */ /* 0x000fe400078e02ff */
[----:B------:R-:W-:Y:S02]  /*02a0*/  IMAD.MOV.U32 R6, RZ, RZ, R8 ;  /* 0x000000ffff067224 */ /* 0x000fe400078e0008 */
[----:B------:R-:W-:-:S06]  /*02b0*/  IMAD.HI.U32 R3, R3, R9, R2 ;  /* 0x0000000903037227 */ /* 0x000fcc00078e0002 */
[----:B------:R-:W-:-:S04]  /*02c0*/  IMAD.HI.U32 R3, R3, R6, RZ ;  /* 0x0000000603037227 */ /* 0x000fc800078e00ff */
[----:B------:R-:W-:-:S05]  /*02d0*/  IMAD R0, R3, R0, R6 ;  /* 0x0000000003007224 */ /* 0x000fca00078e0206 */
[----:B------:R-:W-:-:S13]  /*02e0*/  ISETP.GT.U32.AND P1, PT, R7, R0, PT ;  /* 0x000000000700720c */ /* 0x000fda0003f24070 */
[----:B------:R-:W-:Y:S01]  /*02f0*/  @!P1 IMAD.IADD R0, R0, 0x1, -R7 ;  /* 0x0000000100009824 */ /* 0x000fe200078e0a07 */
[----:B------:R-:W-:Y:S02]  /*0300*/  @!P1 IADD3 R3, R3, 0x1, RZ ;  /* 0x0000000103039810 */ /* 0x000fe40007ffe0ff */
[----:B------:R-:W-:Y:S02]  /*0310*/  ISETP.NE.AND P1, PT, R4, RZ, PT ;  /* 0x000000ff0400720c */ /* 0x000fe40003f25270 */
[----:B------:R-:W-:Y:S02]  /*0320*/  ISETP.GE.U32.AND P0, PT, R0, R7, PT ;  /* 0x000000070000720c */ /* 0x000fe40003f06070 */
[----:B------:R-:W-:-:S04]  /*0330*/  LOP3.LUT R0, R5, R4, RZ, 0x3c, !PT ;  /* 0x0000000405007212 */ /* 0x000fc800078e3cff */
[----:B------:R-:W-:Y:S01]  /*0340*/  ISETP.GE.AND P2, PT, R0, RZ, PT ;  /* 0x000000ff0000720c */ /* 0x000fe20003f46270 */
[----:B------:R-:W-:-:S05]  /*0350*/  IMAD.MOV.U32 R0, RZ, RZ, c[0x0][0x178] ;  /* 0x00005e00ff007624 */ /* 0x000fca00078e00ff */
[----:B------:R-:W-:Y:S02]  /*0360*/  IADD3 R0, R0, 0x3f, RZ ;  /* 0x0000003f00007810 */ /* 0x000fe40007ffe0ff */
[----:B------:R-:W-:-:S05]  /*0370*/  @P0 IADD3 R3, R3, 0x1, RZ ;  /* 0x0000000103030810 */ /* 0x000fca0007ffe0ff */
[----:B------:R-:W-:Y:S01]  /*0380*/  IMAD.MOV.U32 R2, RZ, RZ, R3 ;  /* 0x000000ffff027224 */ /* 0x000fe200078e0003 */
[----:B------:R-:W-:-:S03]  /*0390*/  SHF.R.S32.HI R3, RZ, 0x1f, R0 ;  /* 0x0000001fff037819 */ /* 0x000fc60000011400 */
[----:B------:R-:W-:Y:S01]  /*03a0*/  @!P2 IMAD.MOV R2, RZ, RZ, -R2 ;  /* 0x000000ffff02a224 */ /* 0x000fe200078e0a02 */
[----:B------:R-:W-:Y:S02]  /*03b0*/  @!P1 LOP3.LUT R2, RZ, R4, RZ, 0x33, !PT ;  /* 0x00000004ff029212 */ /* 0x000fe400078e33ff */
[----:B------:R-:W-:-:S03]  /*03c0*/  LEA.HI R3, R3, R0, RZ, 0x6 ;  /* 0x0000000003037211 */ /* 0x000fc600078f30ff */
[----:B------:R-:W-:Y:S02]  /*03d0*/  IMAD.SHL.U32 R6, R2, 0x8, RZ ;  /* 0x0000000802067824 */ /* 0x000fe400078e00ff */
[----:B------:R-:W-:-:S03]  /*03e0*/  IMAD.MOV R2, RZ, RZ, -R2 ;  /* 0x000000ffff027224 */ /* 0x000fc600078e0a02 */
[----:B------:R-:W-:Y:S01]  /*03f0*/  LEA.HI.SX32 R3, R3, -R6, 0x1a ;  /* 0x8000000603037211 */ /* 0x000fe200078fd2ff */
[----:B------:R-:W-:-:S03]  /*0400*/  IMAD R4, R4, R2, R5 ;  /* 0x0000000204047224 */ /* 0x000fc600078e0205 */
[----:B------:R-:W-:Y:S02]  /*0410*/  IMNMX R11, R3, 0x8, PT ;  /* 0x00000008030b7817 */ /* 0x000fe40003800200 */
[----:B------:R-:W-:Y:S02]  /*0420*/  IABS R9, R4 ;  /* 0x0000000400097213 */ /* 0x000fe40000000000 */
[----:B------:R-:W-:-:S04]  /*0430*/  IABS R7, R11 ;  /* 0x0000000b00077213 */ /* 0x000fc80000000000 */
[----:B------:R-:W0:Y:S08]  /*0440*/  I2F.RP R0, R7 ;  /* 0x0000000700007306 */ /* 0x000e300000209400 */
[----:B0-----:R-:W0:Y:S02]  /*0450*/  MUFU.RCP R0, R0 ;  /* 0x0000000000007308 */ /* 0x001e240000001000 */
[----:B0-----:R-:W-:-:S06]  /*0460*/  IADD3 R3, R0, 0xffffffe, RZ ;  /* 0x0ffffffe00037810 */ /* 0x001fcc0007ffe0ff */
[----:B------:R-:W0:Y:S02]  /*0470*/  F2I.FTZ.U32.TRUNC.NTZ R3, R3 ;  /* 0x0000000300037305 */ /* 0x000e24000021f000 */
[----:B0-----:R-:W-:-:S04]  /*0480*/  IMAD.MOV R8, RZ, RZ, -R3 ;  /* 0x000000ffff087224 */ /* 0x001fc800078e0a03 */
[----:B------:R-:W-:Y:S01]  /*0490*/  IMAD.MOV.U32 R2, RZ, RZ, R8 ;  /* 0x000000ffff027224 */ /* 0x000fe200078e0008 */
[----:B------:R-:W-:-:S03]  /*04a0*/  IABS R8, R11 ;  /* 0x0000000b00087213 */ /* 0x000fc60000000000 */
[----:B------:R-:W-:Y:S02]  /*04b0*/  IMAD R5, R2, R7, RZ ;  /* 0x0000000702057224 */ /* 0x000fe400078e02ff */
[----:B------:R-:W-:Y:S02]  /*04c0*/  IMAD.MOV.U32 R2, RZ, RZ, RZ ;  /* 0x000000ffff027224 */ /* 0x000fe400078e00ff */
[----:B------:R-:W-:Y:S02]  /*04d0*/  IMAD.MOV R0, RZ, RZ, -R8 ;  /* 0x000000ffff007224 */ /* 0x000fe400078e0a08 */
        /* <DEDUP_REMOVED lines=9> */
[----:B------:R-:W-:-:S07]  /*0570*/  ISETP.GE.AND P2, PT, R0, RZ, PT ;  /* 0x000000ff0000720c */ /* 0x000fce0003f46270 */
[----:B------:R-:W-:Y:S02]  /*0580*/  @P0 IADD3 R2, R2, 0x1, RZ ;  /* 0x0000000102020810 */ /* 0x000fe40007ffe0ff */
[----:B------:R-:W-:-:S04]  /*0590*/  ISETP.GT.AND P0, PT, R141, 0x3f, PT ;  /* 0x0000003f8d00780c */ /* 0x000fc80003f04270 */
[----:B------:R-:W-:Y:S01]  /*05a0*/  @!P2 IMAD.MOV R2, RZ, RZ, -R2 ;  /* 0x000000ffff02a224 */ /* 0x000fe200078e0a02 */
[----:B------:R-:W-:-:S05]  /*05b0*/  @!P1 LOP3.LUT R2, RZ, R11, RZ, 0x33, !PT ;  /* 0x0000000bff029212 */ /* 0x000fca00078e33ff */
[----:B------:R-:W-:Y:S02]  /*05c0*/  IMAD.MOV R0, RZ, RZ, -R2 ;  /* 0x000000ffff007224 */ /* 0x000fe400078e0a02 */
[----:B------:R-:W-:Y:S02]  /*05d0*/  IMAD.SHL.U32 R3, R2, 0x80, RZ ;  /* 0x0000008002037824 */ /* 0x000fe400078e00ff */
[----:B------:R-:W-:-:S03]  /*05e0*/  IMAD R0, R11, R0, R4 ;  /* 0x000000000b007224 */ /* 0x000fc600078e0204 */
[C---:B------:R-:W-:Y:S01]  /*05f0*/  LOP3.LUT R135, R3.reuse, R158, RZ, 0xfc, !PT ;  /* 0x0000009e03877212 */ /* 0x040fe200078efcff */
[----:B------:R-:W-:Y:S01]  /*0600*/  IMAD.IADD R0, R6, 0x1, R0 ;  /* 0x0000000106007824 */ /* 0x000fe200078e0200 */
[C-C-:B------:R-:W-:Y:S02]  /*0610*/  LOP3.LUT R134, R3.reuse, 0x4, R158.reuse, 0xfe, !PT ;  /* 0x0000000403867812 */ /* 0x140fe400078efe9e */
[C-C-:B------:R-:W-:Y:S01]  /*0620*/  LOP3.LUT R133, R3.reuse, 0x8, R158.reuse, 0xfe, !PT ;  /* 0x0000000803857812 */ /* 0x140fe200078efe9e */
[----:B------:R-:W-:Y:S01]  /*0630*/  IMAD R23, R0, 0x40, R159 ;  /* 0x0000004000177824 */ /* 0x000fe200078e029f */
[C-C-:B------:R-:W-:Y:S02]  /*0640*/  LOP3.LUT R132, R3.reuse, 0xc, R158.reuse, 0xfe, !PT ;  /* 0x0000000c03847812 */ /* 0x140fe400078efe9e */
[C-C-:B------:R-:W-:Y:S02]  /*0650*/  LOP3.LUT R131, R3.reuse, 0x10, R158.reuse, 0xfe, !PT ;  /* 0x0000001003837812 */ /* 0x140fe400078efe9e */
[----:B------:R-:W-:-:S02]  /*0660*/  LOP3.LUT R130, R3, 0x14, R158, 0xfe, !PT ;  /* 0x0000001403827812 */ /* 0x000fc400078efe9e */
[C-C-:B------:R-:W-:Y:S02]  /*0670*/  LOP3.LUT R129, R3.reuse, 0x18, R158.reuse, 0xfe, !PT ;  /* 0x0000001803817812 */ /* 0x140fe400078efe9e */
[C-C-:B------:R-:W-:Y:S02]  /*0680*/  LOP3.LUT R128, R3.reuse, 0x1c, R158.reuse, 0xfe, !PT ;  /* 0x0000001c03807812 */ /* 0x140fe400078efe9e */
[C-C-:B------:R-:W-:Y:S02]  /*0690*/  LOP3.LUT R127, R3.reuse, 0x20, R158.reuse, 0xfe, !PT ;  /* 0x00000020037f7812 */ /* 0x140fe400078efe9e */
[C-C-:B------:R-:W-:Y:S02]  /*06a0*/  LOP3.LUT R126, R3.reuse, 0x24, R158.reuse, 0xfe, !PT ;  /* 0x00000024037e7812 */ /* 0x140fe400078efe9e */
[C-C-:B------:R-:W-:Y:S02]  /*06b0*/  LOP3.LUT R125, R3.reuse, 0x28, R158.reuse, 0xfe, !PT ;  /* 0x00000028037d7812 */ /* 0x140fe400078efe9e */
[----:B------:R-:W-:-:S02]  /*06c0*/  LOP3.LUT R124, R3, 0x2c, R158, 0xfe, !PT ;  /* 0x0000002c037c7812 */ /* 0x000fc400078efe9e */
[C-C-:B------:R-:W-:Y:S02]  /*06d0*/  LOP3.LUT R43, R3.reuse, 0x30, R158.reuse, 0xfe, !PT ;  /* 0x00000030032b7812 */ /* 0x140fe400078efe9e */
[C-C-:B------:R-:W-:Y:S02]  /*06e0*/  LOP3.LUT R42, R3.reuse, 0x34, R158.reuse, 0xfe, !PT ;  /* 0x00000034032a7812 */ /* 0x140fe400078efe9e */
[C-C-:B------:R-:W-:Y:S02]  /*06f0*/  LOP3.LUT R41, R3.reuse, 0x38, R158.reuse, 0xfe, !PT ;  /* 0x0000003803297812 */ /* 0x140fe400078efe9e */
[----:B------:R-:W-:Y:S02]  /*0700*/  LOP3.LUT R40, R3, 0x3c, R158, 0xfe, !PT ;  /* 0x0000003c03287812 */ /* 0x000fe400078efe9e */
        /* <DEDUP_REMOVED lines=15> */
[----:B------:R-:W-:Y:S01]  /*0800*/  LOP3.LUT R24, R135, 0x7c, RZ, 0xfc, !PT ;  /* 0x0000007c87187812 */ /* 0x000fe200078efcff */
[----:B------:R-:W-:Y:S05]  /*0810*/  @P0 BRA `(.L_x_0) ;  /* 0x000000c000000947 */ /* 0x000fea0003800000 */
[C---:B------:R-:W-:Y:S01]  /*0820*/  IMAD.SHL.U32 R21, R136.reuse, 0x20, RZ ;  /* 0x0000002088157824 */ /* 0x040fe200078e00ff */
[----:B------:R-:W-:Y:S01]  /*0830*/  CS2R R104, SRZ ;  /* 0x0000000000687805 */ /* 0x000fe2000001ff00 */
[----:B------:R-:W-:Y:S01]  /*0840*/  IMAD.SHL.U32 R22, R136, 0x40, RZ ;  /* 0x0000004088167824 */ /* 0x000fe200078e00ff */
[----:B------:R-:W-:Y:S01]  /*0850*/  CS2R R8, SRZ ;  /* 0x0000000000087805 */ /* 0x000fe2000001ff00 */
[----:B------:R-:W-:Y:S01]  /*0860*/  CS2R R68, SRZ ;  /* 0x0000000000447805 */ /* 0x000fe2000001ff00 */
[----:B------:R-:W-:Y:S01]  /*0870*/  CS2R R6, SRZ ;  /* 0x0000000000067805 */ /* 0x000fe2000001ff00 */
[----:B------:R-:W-:Y:S01]  /*0880*/  CS2R R106, SRZ ;  /* 0x00000000006a7805 */ /* 0x000fe2000001ff00 */
[----:B------:R-:W-:Y:S01]  /*0890*/  CS2R R4, SRZ ;  /* 0x0000000000047805 */ /* 0x000fe2000001ff00 */
[----:B------:R-:W-:Y:S01]  /*08a0*/  CS2R R70, SRZ ;  /* 0x0000000000467805 */ /* 0x000fe2000001ff00 */
[----:B------:R-:W-:Y:S01]  /*08b0*/  CS2R R2, SRZ ;  /* 0x0000000000027805 */ /* 0x000fe2000001ff00 */
[----:B------:R-:W-:Y:S01]  /*08c0*/  LOP3.LUT R21, R21, 0xc00, RZ, 0xc0, !PT ;  /* 0x00000c0015157812 */ /* 0x000fe200078ec0ff */
[----:B------:R-:W-:Y:S05]  /*08d0*/  BRA `(.L_x_1) ;  /* 0x0000360000007947 */ /* 0x000fea0003800000 */
.L_x_0:
[----:B------:R-:W-:Y:S01]  /*08e0*/  IABS R0, c[0x0][0x17c] ;  /* 0x00005f0000007a13 */ /* 0x000fe20000000000 */
[C---:B------:R-:W-:Y:S01]  /*08f0*/  IMAD.SHL.U32 R20, R136.reuse, 0x2, RZ ;  /* 0x0000000288147824 */ /* 0x040fe200078e00ff */
[----:B------:R-:W-:Y:S01]  /*0900*/  IABS R2, c[0x0][0x178] ;  /* 0x00005e0000027a13 */ /* 0x000fe20000000000 */
[C---:B------:R-:W-:Y:S01]  /*0910*/  IMAD.SHL.U32 R21, R136.reuse, 0x20, RZ ;  /* 0x0000002088157824 */ /* 0x040fe200078e00ff */
[----:B------:R-:W0:Y:S01]  /*0920*/  I2F.RP R3, R0 ;  /* 0x0000000000037306 */ /* 0x000e220000209400 */
[----:B------:R-:W-:Y:S01]  /*0930*/  SHF.R.S32.HI R4, RZ, 0x1f, R141 ;  /* 0x0000001fff047819 */ /* 0x000fe2000001148d */
[----:B------:R-:W-:Y:S01]  /*0940*/  IMAD.SHL.U32 R22, R136, 0x40, RZ ;  /* 0x0000004088167824 */ /* 0x000fe200078e00ff */
[----:B------:R-:W-:Y:S01]  /*0950*/  IABS R11, R25 ;  /* 0x00000019000b7213 */ /* 0x000fe20000000000 */
[----:B------:R-:W-:Y:S01]  /*0960*/  IMAD R142, R159, c[0x0][0x18c], RZ ;  /* 0x000063009f8e7a24 */ /* 0x000fe200078e02ff */
[----:B------:R-:W-:Y:S01]  /*0970*/  LEA.HI R141, R4, R141, RZ, 0x6 ;  /* 0x0000008d048d7211 */ /* 0x000fe200078f30ff */
[----:B------:R-:W-:Y:S01]  /*0980*/  IMAD.MOV.U32 R4, RZ, RZ, RZ ;  /* 0x000000ffff047224 */ /* 0x000fe200078e00ff */
[----:B------:R-:W-:Y:S01]  /*0990*/  IABS R13, R26 ;  /* 0x0000001a000d7213 */ /* 0x000fe20000000000 */
[----:B------:R-:W1:Y:S01]  /*09a0*/  I2F.RP R8, R2 ;  /* 0x0000000200087306 */ /* 0x000e620000209400 */
[----:B------:R-:W-:Y:S01]  /*09b0*/  IABS R45, R31 ;  /* 0x0000001f002d7213 */ /* 0x000fe20000000000 */
[----:B------:R-:W-:Y:S01]  /*09c0*/  IMAD R18, R158, c[0x0][0x188], RZ ;  /* 0x000062009e127a24 */ /* 0x000fe200078e02ff */
[----:B------:R-:W-:Y:S01]  /*09d0*/  IABS R47, R32 ;  /* 0x00000020002f7213 */ /* 0x000fe20000000000 */
[----:B------:R-:W-:Y:S01]  /*09e0*/  IMAD R16, R144, c[0x0][0x188], RZ ;  /* 0x0000620090107a24 */ /* 0x000fe200078e02ff */
[----:B------:R-:W-:Y:S01]  /*09f0*/  IABS R49, R33 ;  /* 0x0000002100317213 */ /* 0x000fe20000000000 */
[----:B------:R-:W-:Y:S01]  /*0a00*/  CS2R R104, SRZ ;  /* 0x0000000000687805 */ /* 0x000fe2000001ff00 */
[----:B------:R-:W-:Y:S01]  /*0a10*/  IABS R51, R34 ;  /* 0x0000002200337213 */ /* 0x000fe20000000000 */
[----:B0-----:R-:W0:Y:S01]  /*0a20*/  MUFU.RCP R3, R3 ;  /* 0x0000000300037308 */ /* 0x001e220000001000 */
[----:B------:R-:W-:Y:S01]  /*0a30*/  IABS R61, R36 ;  /* 0x00000024003d7213 */ /* 0x000fe20000000000 */
[----:B------:R-:W-:Y:S01]  /*0a40*/  CS2R R106, SRZ ;  /* 0x00000000006a7805 */ /* 0x000fe2000001ff00 */
[----:B------:R-:W-:Y:S01]  /*0a50*/  IABS R17, R30 ;  /* 0x0000001e00117213 */ /* 0x000fe20000000000 */
[----:B------:R-:W-:Y:S01]  /*0a60*/  CS2R R112, SRZ ;  /* 0x0000000000707805 */ /* 0x000fe2000001ff00 */
[----:B------:R-:W-:Y:S01]  /*0a70*/  IABS R63, R37 ;  /* 0x00000025003f7213 */ /* 0x000fe20000000000 */
[----:B------:R-:W-:Y:S01]  /*0a80*/  CS2R R114, SRZ ;  /* 0x0000000000727805 */ /* 0x000fe2000001ff00 */
[----:B------:R-:W-:Y:S01]  /*0a90*/  IABS R65, R38 ;  /* 0x0000002600417213 */ /* 0x000fe20000000000 */
[----:B-1----:R-:W1:Y:S01]  /*0aa0*/  MUFU.RCP R8, R8 ;  /* 0x0000000800087308 */ /* 0x002e620000001000 */
[----:B------:R-:W-:Y:S01]  /*0ab0*/  IABS R59, R35 ;  /* 0x00000023003b7213 */ /* 0x000fe20000000000 */
[----:B------:R-:W-:Y:S01]  /*0ac0*/  CS2R R116, SRZ ;  /* 0x0000000000747805 */ /* 0x000fe2000001ff00 */
[----:B------:R-:W-:Y:S01]  /*0ad0*/  IABS R67, R39 ;  /* 0x0000002700437213 */ /* 0x000fe20000000000 */
[----:B------:R-:W-:Y:S01]  /*0ae0*/  CS2R R118, SRZ ;  /* 0x0000000000767805 */ /* 0x000fe2000001ff00 */
[----:B------:R-:W-:-:S02]  /*0af0*/  IABS R71, R41 ;  /* 0x0000002900477213 */ /* 0x000fc40000000000 */
[----:B------:R-:W-:Y:S02]  /*0b00*/  IABS R69, R40 ;  /* 0x0000002800457213 */ /* 0x000fe40000000000 */
[----:B0-----:R-:W-:Y:S02]  /*0b10*/  IADD3 R5, R3, 0xffffffe, RZ ;  /* 0x0ffffffe03057810 */ /* 0x001fe40007ffe0ff */
[----:B------:R-:W-:Y:S02]  /*0b20*/  LOP3.LUT R3, R20, 0x10, RZ, 0xc0, !PT ;  /* 0x0000001014037812 */ /* 0x000fe400078ec0ff */
[----:B------:R-:W-:Y:S02]  /*0b30*/  IABS R73, R42 ;  /* 0x0000002a00497213 */ /* 0x000fe40000000000 */
[----:B------:R-:W0:Y:S01]  /*0b40*/  F2I.FTZ.U32.TRUNC.NTZ R5, R5 ;  /* 0x0000000500057305 */ /* 0x000e22000021f000 */
[----:B-1----:R-:W-:Y:S02]  /*0b50*/  IADD3 R6, R8, 0xffffffe, RZ ;  /* 0x0ffffffe08067810 */ /* 0x002fe40007ffe0ff */
[----:B------:R-:W-:-:S02]  /*0b60*/  IABS R75, R43 ;  /* 0x0000002b004b7213 */ /* 0x000fc40000000000 */
[----:B------:R-:W-:Y:S02]  /*0b70*/  IABS R77, R124 ;  /* 0x0000007c004d7213 */ /* 0x000fe40000000000 */
[----:B------:R-:W-:Y:S01]  /*0b80*/  IABS R81, R126 ;  /* 0x0000007e00517213 */ /* 0x000fe20000000000 */
[----:B------:R1:W2:Y:S01]  /*0b90*/  F2I.FTZ.U32.TRUNC.NTZ R7, R6 ;  /* 0x0000000600077305 */ /* 0x0002a2000021f000 */
[----:B------:R-:W-:Y:S02]  /*0ba0*/  IABS R79, R125 ;  /* 0x0000007d004f7213 */ /* 0x000fe40000000000 */
[----:B------:R-:W-:Y:S02]  /*0bb0*/  IABS R83, R127 ;  /* 0x0000007f00537213 */ /* 0x000fe40000000000 */
[----:B------:R-:W-:Y:S02]  /*0bc0*/  IABS R85, R128 ;  /* 0x0000008000557213 */ /* 0x000fe40000000000 */
[----:B------:R-:W-:Y:S01]  /*0bd0*/  IABS R89, R130 ;  /* 0x0000008200597213 */ /* 0x000fe20000000000 */
[----:B0-----:R-:W-:Y:S01]  /*0be0*/  IMAD.MOV R9, RZ, RZ, -R5 ;  /* 0x000000ffff097224 */ /* 0x001fe200078e0a05 */
[----:B-1----:R-:W-:-:S02]  /*0bf0*/  SHF.R.U32.HI R6, RZ, 0x2, R136 ;  /* 0x00000002ff067819 */ /* 0x002fc40000011688 */
[----:B------:R-:W-:Y:S01]  /*0c00*/  IABS R93, R131 ;  /* 0x00000083005d7213 */ /* 0x000fe20000000000 */
[----:B------:R-:W-:Y:S01]  /*0c10*/  IMAD R9, R9, R0, RZ ;  /* 0x0000000009097224 */ /* 0x000fe200078e02ff */
[----:B------:R-:W-:Y:S01]  /*0c20*/  LOP3.LUT R53, R3, 0x20, R6, 0xf8, !PT ;  /* 0x0000002003357812 */ /* 0x000fe200078ef806 */
[----:B------:R-:W-:Y:S01]  /*0c30*/  IMAD.MOV.U32 R6, RZ, RZ, RZ ;  /* 0x000000ffff067224 */ /* 0x000fe200078e00ff */
[----:B------:R-:W-:Y:S01]  /*0c40*/  IABS R101, R135 ;  /* 0x0000008700657213 */ /* 0x000fe20000000000 */
[----:B------:R-:W-:Y:S01]  /*0c50*/  IMAD.HI.U32 R4, R5, R9, R4 ;  /* 0x0000000905047227 */ /* 0x000fe200078e0004 */
[----:B------:R-:W-:Y:S02]  /*0c60*/  IABS R9, R24 ;  /* 0x0000001800097213 */ /* 0x000fe40000000000 */
[----:B------:R-:W-:Y:S01]  /*0c70*/  IABS R87, R129 ;  /* 0x0000008100577213 */ /* 0x000fe20000000000 */
[----:B--2---:R-:W-:Y:S01]  /*0c80*/  IMAD.MOV R15, RZ, RZ, -R7 ;  /* 0x000000ffff0f7224 */ /* 0x004fe200078e0a07 */
[----:B------:R-:W-:Y:S01]  /*0c90*/  IABS R95, R132 ;  /* 0x00000084005f7213 */ /* 0x000fe20000000000 */
[----:B------:R-:W-:Y:S01]  /*0ca0*/  IMAD.HI.U32 R3, R4, R9, RZ ;  /* 0x0000000904037227 */ /* 0x000fe200078e00ff */
[----:B------:R-:W-:-:S02]  /*0cb0*/  IABS R97, R133 ;  /* 0x0000008500617213 */ /* 0x000fc40000000000 */
[----:B------:R-:W-:Y:S01]  /*0cc0*/  IABS R99, R134 ;  /* 0x0000008600637213 */ /* 0x000fe20000000000 */
[C---:B------:R-:W-:Y:S01]  /*0cd0*/  IMAD.HI.U32 R5, R4.reuse, R11, RZ ;  /* 0x0000000b04057227 */ /* 0x040fe200078e00ff */
[----:B------:R-:W-:Y:S02]  /*0ce0*/  IABS R103, R23 ;  /* 0x0000001700677213 */ /* 0x000fe40000000000 */
[----:B------:R-:W-:Y:S01]  /*0cf0*/  LOP3.LUT R21, R21, 0xc00, RZ, 0xc0, !PT ;  /* 0x00000c0015157812 */ /* 0x000fe200078ec0ff */
[----:B------:R-:W-:Y:S01]  /*0d00*/  IMAD R15, R15, R2, RZ ;  /* 0x000000020f0f7224 */ /* 0x000fe200078e02ff */
[----:B------:R-:W-:Y:S01]  /*0d10*/  SHF.R.S32.HI R141, RZ, 0x6, R141 ;  /* 0x00000006ff8d7819 */ /* 0x000fe2000001148d */
[----:B------:R-:W-:Y:S02]  /*0d20*/  IMAD.MOV R3, RZ, RZ, -R3 ;  /* 0x000000ffff037224 */ /* 0x000fe400078e0a03 */
[----:B------:R-:W-:-:S04]  /*0d30*/  IMAD.HI.U32 R8, R4, R13, RZ ;  /* 0x0000000d04087227 */ /* 0x000fc800078e00ff */
[----:B------:R-:W-:Y:S02]  /*0d40*/  IMAD.MOV R12, RZ, RZ, -R5 ;  /* 0x000000ffff0c7224 */ /* 0x000fe400078e0a05 */
[----:B------:R-:W-:Y:S01]  /*0d50*/  IMAD.HI.U32 R10, R7, R15, R6 ;  /* 0x0000000f070a7227 */ /* 0x000fe200078e0006 */
[----:B------:R-:W-:Y:S02]  /*0d60*/  IABS R6, R27 ;  /* 0x0000001b00067213 */ /* 0x000fe40000000000 */
[----:B------:R-:W-:Y:S01]  /*0d70*/  IABS R15, R29 ;  /* 0x0000001d000f7213 */ /* 0x000fe20000000000 */
[C---:B------:R-:W-:Y:S01]  /*0d80*/  IMAD R5, R0.reuse, R3, R9 ;  /* 0x0000000300057224 */ /* 0x040fe200078e0209 */
[----:B------:R-:W-:Y:S01]  /*0d90*/  IABS R3, R28 ;  /* 0x0000001c00037213 */ /* 0x000fe20000000000 */
[----:B------:R-:W-:Y:S02]  /*0da0*/  IMAD.MOV R8, RZ, RZ, -R8 ;  /* 0x000000ffff087224 */ /* 0x000fe400078e0a08 */
[C---:B------:R-:W-:Y:S01]  /*0db0*/  IMAD R7, R0.reuse, R12, R11 ;  /* 0x0000000c00077224 */ /* 0x040fe200078e020b */
[C---:B------:R-:W-:Y:S01]  /*0dc0*/  ISETP.GT.U32.AND P1, PT, R0.reuse, R5, PT ;  /* 0x000000050000720c */ /* 0x040fe20003f24070 */
[----:B------:R-:W-:-:S02]  /*0dd0*/  IMAD R9, R0, R8, R13 ;  /* 0x0000000800097224 */ /* 0x000fc400078e020d */
[----:B------:R-:W-:Y:S01]  /*0de0*/  IMAD.MOV.U32 R11, RZ, RZ, R6 ;  /* 0x000000ffff0b7224 */ /* 0x000fe200078e0006 */
[C---:B------:R-:W-:Y:S01]  /*0df0*/  ISETP.GT.U32.AND P5, PT, R0.reuse, R7, PT ;  /* 0x000000070000720c */ /* 0x040fe20003fa4070 */
[----:B------:R-:W-:Y:S01]  /*0e00*/  IMAD.MOV.U32 R13, RZ, RZ, R3 ;  /* 0x000000ffff0d7224 */ /* 0x000fe200078e0003 */
[----:B------:R-:W-:Y:S01]  /*0e10*/  ISETP.GT.U32.AND P2, PT, R0, R9, PT ;  /* 0x000000090000720c */ /* 0x000fe20003f44070 */
[----:B------:R-:W-:-:S04]  /*0e20*/  IMAD.HI.U32 R3, R4, R11, RZ ;  /* 0x0000000b04037227 */ /* 0x000fc800078e00ff */
[----:B------:R-:W-:-:S04]  /*0e30*/  IMAD.HI.U32 R6, R4, R13, RZ ;  /* 0x0000000d04067227 */ /* 0x000fc800078e00ff */
[----:B------:R-:W-:Y:S02]  /*0e40*/  IMAD.MOV R12, RZ, RZ, -R3 ;  /* 0x000000ffff0c7224 */ /* 0x000fe400078e0a03 */
[----:B------:R-:W-:Y:S02]  /*0e50*/  IMAD.MOV R14, RZ, RZ, -R6 ;  /* 0x000000ffff0e7224 */ /* 0x000fe400078e0a06 */
[----:B------:R-:W-:-:S04]  /*0e60*/  IMAD.HI.U32 R3, R4, R15, RZ ;  /* 0x0000000f04037227 */ /* 0x000fc800078e00ff */
[----:B------:R-:W-:-:S04]  /*0e70*/  IMAD.HI.U32 R6, R4, R45, RZ ;  /* 0x0000002d04067227 */ /* 0x000fc800078e00ff */
[----:B------:R-:W-:Y:S02]  /*0e80*/  IMAD.MOV R3, RZ, RZ, -R3 ;  /* 0x000000ffff037224 */ /* 0x000fe400078e0a03 */
[----:B------:R-:W-:Y:S02]  /*0e90*/  IMAD.MOV R6, RZ, RZ, -R6 ;  /* 0x000000ffff067224 */ /* 0x000fe400078e0a06 */
[C---:B------:R-:W-:Y:S02]  /*0ea0*/  IMAD R15, R0.reuse, R3, R15 ;  /* 0x00000003000f7224 */ /* 0x040fe400078e020f */
[----:B------:R-:W-:Y:S02]  /*0eb0*/  IMAD R45, R0, R6, R45 ;  /* 0x00000006002d7224 */ /* 0x000fe400078e022d */
[----:B------:R-:W-:Y:S01]  /*0ec0*/  IMAD.HI.U32 R3, R4, R47, RZ ;  /* 0x0000002f04037227 */ /* 0x000fe200078e00ff */
[----:B------:R-:W-:-:S03]  /*0ed0*/  ISETP.GT.U32.AND P0, PT, R0, R15, PT ;  /* 0x0000000f0000720c */ /* 0x000fc60003f04070 */
[----:B------:R-:W-:-:S04]  /*0ee0*/  IMAD.HI.U32 R6, R4, R49, RZ ;  /* 0x0000003104067227 */ /* 0x000fc800078e00ff */
[C---:B------:R-:W-:Y:S02]  /*0ef0*/  IMAD R11, R0.reuse, R12, R11 ;  /* 0x0000000c000b7224 */ /* 0x040fe400078e020b */
[C---:B------:R-:W-:Y:S02]  /*0f00*/  IMAD R13, R0.reuse, R14, R13 ;  /* 0x0000000e000d7224 */ /* 0x040fe400078e020d */
[----:B------:R-:W-:Y:S01]  /*0f10*/  IMAD.MOV R12, RZ, RZ, -R3 ;  /* 0x000000ffff0c7224 */ /* 0x000fe200078e0a03 */
[C---:B------:R-:W-:Y:S01]  /*0f20*/  ISETP.GT.U32.AND P3, PT, R0.reuse, R11, PT ;  /* 0x0000000b0000720c */ /* 0x040fe20003f64070 */
[----:B------:R-:W-:Y:S01]  /*0f30*/  IMAD.MOV R14, RZ, RZ, -R6 ;  /* 0x000000ffff0e7224 */ /* 0x000fe200078e0a06 */
[----:B------:R-:W-:Y:S01]  /*0f40*/  ISETP.GT.U32.AND P4, PT, R0, R13, PT ;  /* 0x0000000d0000720c */ /* 0x000fe20003f84070 */
[----:B------:R-:W-:-:S04]  /*0f50*/  IMAD.HI.U32 R3, R4, R51, RZ ;  /* 0x0000003304037227 */ /* 0x000fc800078e00ff */
[----:B------:R-:W-:-:S04]  /*0f60*/  IMAD.HI.U32 R6, R4, R61, RZ ;  /* 0x0000003d04067227 */ /* 0x000fc800078e00ff */
[----:B------:R-:W-:Y:S02]  /*0f70*/  IMAD.MOV R3, RZ, RZ, -R3 ;  /* 0x000000ffff037224 */ /* 0x000fe400078e0a03 */
[----:B------:R-:W-:Y:S02]  /*0f80*/  IMAD.MOV R6, RZ, RZ, -R6 ;  /* 0x000000ffff067224 */ /* 0x000fe400078e0a06 */
[----:B------:R-:W-:-:S04]  /*0f90*/  IMAD.HI.U32 R8, R4, R17, RZ ;  /* 0x0000001104087227 */ /* 0x000fc800078e00ff */
[C---:B------:R-:W-:Y:S02]  /*0fa0*/  IMAD R51, R0.reuse, R3, R51 ;  /* 0x0000000300337224 */ /* 0x040fe400078e0233 */
[----:B------:R-:W-:Y:S02]  /*0fb0*/  IMAD R61, R0, R6, R61 ;  /* 0x00000006003d7224 */ /* 0x000fe400078e023d */
[----:B------:R-:W-:Y:S02]  /*0fc0*/  IMAD.MOV R8, RZ, RZ, -R8 ;  /* 0x000000ffff087224 */ /* 0x000fe400078e0a08 */
[----:B------:R-:W-:-:S04]  /*0fd0*/  IMAD.HI.U32 R3, R4, R63, RZ ;  /* 0x0000003f04037227 */ /* 0x000fc800078e00ff */
[----:B------:R-:W-:-:S04]  /*0fe0*/  IMAD.HI.U32 R6, R4, R65, RZ ;  /* 0x0000004104067227 */ /* 0x000fc800078e00ff */
[C---:B------:R-:W-:Y:S02]  /*0ff0*/  IMAD R47, R0.reuse, R12, R47 ;  /* 0x0000000c002f7224 */ /* 0x040fe400078e022f */
[C---:B------:R-:W-:Y:S02]  /*1000*/  IMAD R49, R0.reuse, R14, R49 ;  /* 0x0000000e00317224 */ /* 0x040fe400078e0231 */
[----:B------:R-:W-:Y:S02]  /*1010*/  IMAD R17, R0, R8, R17 ;  /* 0x0000000800117224 */ /* 0x000fe400078e0211 */
[----:B------:R-:W-:Y:S02]  /*1020*/  IMAD.MOV R12, RZ, RZ, -R3 ;  /* 0x000000ffff0c7224 */ /* 0x000fe400078e0a03 */
[----:B------:R-:W-:Y:S02]  /*1030*/  IMAD.MOV R14, RZ, RZ, -R6 ;  /* 0x000000ffff0e7224 */ /* 0x000fe400078e0a06 */
[----:B------:R-:W-:-:S04]  /*1040*/  IMAD.HI.U32 R8, R4, R59, RZ ;  /* 0x0000003b04087227 */ /* 0x000fc800078e00ff */
[----:B------:R-:W-:-:S04]  /*1050*/  IMAD.HI.U32 R3, R4, R67, RZ ;  /* 0x0000004304037227 */ /* 0x000fc800078e00ff */
[----:B------:R-:W-:-:S04]  /*1060*/  IMAD.HI.U32 R6, R4, R71, RZ ;  /* 0x0000004704067227 */ /* 0x000fc800078e00ff */
[----:B------:R-:W-:Y:S02]  /*1070*/  IMAD.MOV R8, RZ, RZ, -R8 ;  /* 0x000000ffff087224 */ /* 0x000fe400078e0a08 */
[----:B------:R-:W-:Y:S02]  /*1080*/  IMAD.MOV R3, RZ, RZ, -R3 ;  /* 0x000000ffff037224 */ /* 0x000fe400078e0a03 */
[----:B------:R-:W-:Y:S02]  /*1090*/  IMAD.MOV R6, RZ, RZ, -R6 ;  /* 0x000000ffff067224 */ /* 0x000fe400078e0a06 */
[C---:B------:R-:W-:Y:S02]  /*10a0*/  IMAD R59, R0.reuse, R8, R59 ;  /* 0x00000008003b7224 */ /* 0x040fe400078e023b */
[C---:B------:R-:W-:Y:S02]  /*10b0*/  IMAD R67, R0.reuse, R3, R67 ;  /* 0x0000000300437224 */ /* 0x040fe400078e0243 */
[----:B------:R-:W-:-:S02]  /*10c0*/  IMAD R71, R0, R6, R71 ;  /* 0x0000000600477224 */ /* 0x000fc400078e0247 */
[----:B------:R-:W-:-:S04]  /*10d0*/  IMAD.HI.U32 R8, R4, R69, RZ ;  /* 0x0000004504087227 */ /* 0x000fc800078e00ff */
[----:B------:R-:W-:-:S04]  /*10e0*/  IMAD.HI.U32 R3, R4, R73, RZ ;  /* 0x0000004904037227 */ /* 0x000fc800078e00ff */
[----:B------:R-:W-:-:S04]  /*10f0*/  IMAD.HI.U32 R6, R4, R75, RZ ;  /* 0x0000004b04067227 */ /* 0x000fc800078e00ff */
[C---:B------:R-:W-:Y:S02]  /*1100*/  IMAD R63, R0.reuse, R12, R63 ;  /* 0x0000000c003f7224 */ /* 0x040fe400078e023f */
[----:B------:R-:W-:Y:S02]  /*1110*/  IMAD R65, R0, R14, R65 ;  /* 0x0000000e00417224 */ /* 0x000fe400078e0241 */
[----:B------:R-:W-:Y:S02]  /*1120*/  IMAD.MOV R8, RZ, RZ, -R8 ;  /* 0x000000ffff087224 */ /* 0x000fe400078e0a08 */
[----:B------:R-:W-:Y:S02]  /*1130*/  IMAD.MOV R12, RZ, RZ, -R3 ;  /* 0x000000ffff0c7224 */ /* 0x000fe400078e0a03 */
[----:B------:R-:W-:Y:S02]  /*1140*/  IMAD.MOV R14, RZ, RZ, -R6 ;  /* 0x000000ffff0e7224 */ /* 0x000fe400078e0a06 */
[----:B------:R-:W-:-:S04]  /*1150*/  IMAD.HI.U32 R3, R4, R77, RZ ;  /* 0x0000004d04037227 */ /* 0x000fc800078e00ff */
[----:B------:R-:W-:-:S04]  /*1160*/  IMAD.HI.U32 R6, R4, R81, RZ ;  /* 0x0000005104067227 */ /* 0x000fc800078e00ff */
[----:B------:R-:W-:Y:S02]  /*1170*/  IMAD R69, R0, R8, R69 ;  /* 0x0000000800457224 */ /* 0x000fe400078e0245 */
[----:B------:R-:W-:-:S04]  /*1180*/  IMAD.HI.U32 R8, R4, R79, RZ ;  /* 0x0000004f04087227 */ /* 0x000fc800078e00ff */
[----:B------:R-:W-:Y:S02]  /*1190*/  IMAD.MOV R3, RZ, RZ, -R3 ;  /* 0x000000ffff037224 */ /* 0x000fe400078e0a03 */
[----:B------:R-:W-:Y:S02]  /*11a0*/  IMAD.MOV R6, RZ, RZ, -R6 ;  /* 0x000000ffff067224 */ /* 0x000fe400078e0a06 */
[----:B------:R-:W-:Y:S02]  /*11b0*/  IMAD.MOV R8, RZ, RZ, -R8 ;  /* 0x000000ffff087224 */ /* 0x000fe400078e0a08 */
[C---:B------:R-:W-:Y:S02]  /*11c0*/  IMAD R77, R0.reuse, R3, R77 ;  /* 0x00000003004d7224 */ /* 0x040fe400078e024d */
[----:B------:R-:W-:Y:S02]  /*11d0*/  IMAD R81, R0, R6, R81 ;  /* 0x0000000600517224 */ /* 0x000fe400078e0251 */
[----:B------:R-:W-:-:S04]  /*11e0*/  IMAD.HI.U32 R3, R4, R83, RZ ;  /* 0x0000005304037227 */ /* 0x000fc800078e00ff */
[----:B------:R-:W-:-:S04]  /*11f0*/  IMAD.HI.U32 R6, R4, R85, RZ ;  /* 0x0000005504067227 */ /* 0x000fc800078e00ff */
[C---:B------:R-:W-:Y:S02]  /*1200*/  IMAD R73, R0.reuse, R12, R73 ;  /* 0x0000000c00497224 */ /* 0x040fe400078e0249 */
[----:B------:R-:W-:Y:S02]  /*1210*/  IMAD R79, R0, R8, R79 ;  /* 0x00000008004f7224 */ /* 0x000fe400078e024f */
[----:B------:R-:W-:Y:S02]  /*1220*/  IMAD.MOV R8, RZ, RZ, -R3 ;  /* 0x000000ffff087224 */ /* 0x000fe400078e0a03 */
[----:B------:R-:W-:Y:S02]  /*1230*/  IMAD.MOV R12, RZ, RZ, -R6 ;  /* 0x000000ffff0c7224 */ /* 0x000fe400078e0a06 */
[----:B------:R-:W-:-:S04]  /*1240*/  IMAD.HI.U32 R6, R4, R89, RZ ;  /* 0x0000005904067227 */ /* 0x000fc800078e00ff */
[----:B------:R-:W-:Y:S02]  /*1250*/  IMAD R83, R0, R8, R83 ;  /* 0x0000000800537224 */ /* 0x000fe400078e0253 */
[----:B------:R-:W-:-:S04]  /*1260*/  IMAD.HI.U32 R8, R4, R93, RZ ;  /* 0x0000005d04087227 */ /* 0x000fc800078e00ff */
[----:B------:R-:W-:Y:S02]  /*1270*/  IMAD.MOV R6, RZ, RZ, -R6 ;  /* 0x000000ffff067224 */ /* 0x000fe400078e0a06 */
[----:B------:R-:W-:Y:S02]  /*1280*/  IMAD.MOV R8, RZ, RZ, -R8 ;  /* 0x000000ffff087224 */ /* 0x000fe400078e0a08 */
[----:B------:R-:W-:Y:S02]  /*1290*/  IMAD R89, R0, R6, R89 ;  /* 0x0000000600597224 */ /* 0x000fe400078e0259 */
[----:B------:R-:W-:-:S04]  /*12a0*/  IMAD.HI.U32 R6, R4, R101, RZ ;  /* 0x0000006504067227 */ /* 0x000fc800078e00ff */
[C---:B------:R-:W-:Y:S02]  /*12b0*/  IMAD R93, R0.reuse, R8, R93 ;  /* 0x00000008005d7224 */ /* 0x040fe400078e025d */
[----:B------:R-:W-:Y:S02]  /*12c0*/  IMAD.MOV R8, RZ, RZ, -R6 ;  /* 0x000000ffff087224 */ /* 0x000fe400078e0a06 */
[--C-:B------:R-:W-:Y:S02]  /*12d0*/  @!P1 IMAD.IADD R5, R5, 0x1, -R0.reuse ;  /* 0x0000000105059824 */ /* 0x100fe400078e0a00 */
[C---:B------:R-:W-:Y:S02]  /*12e0*/  IMAD R101, R0.reuse, R8, R101 ;  /* 0x0000000800657224 */ /* 0x040fe400078e0265 */
[--C-:B------:R-:W-:Y:S02]  /*12f0*/  @!P5 IMAD.IADD R7, R7, 0x1, -R0.reuse ;  /* 0x000000010707d824 */ /* 0x100fe400078e0a00 */
[--C-:B------:R-:W-:Y:S01]  /*1300*/  @!P2 IMAD.IADD R9, R9, 0x1, -R0.reuse ;  /* 0x000000010909a824 */ /* 0x100fe200078e0a00 */
[C---:B------:R-:W-:Y:S01]  /*1310*/  ISETP.GT.U32.AND P6, PT, R0.reuse, R101, PT ;  /* 0x000000650000720c */ /* 0x040fe20003fc4070 */
[--C-:B------:R-:W-:Y:S01]  /*1320*/  @!P3 IMAD.IADD R11, R11, 0x1, -R0.reuse ;  /* 0x000000010b0bb824 */ /* 0x100fe200078e0a00 */
[C---:B------:R-:W-:Y:S01]  /*1330*/  ISETP.GT.U32.AND P2, PT, R0.reuse, R5, PT ;  /* 0x000000050000720c */ /* 0x040fe20003f44070 */
[--C-:B------:R-:W-:Y:S01]  /*1340*/  @!P4 IMAD.IADD R13, R13, 0x1, -R0.reuse ;  /* 0x000000010d0dc824 */ /* 0x100fe200078e0a00 */
[C---:B------:R-:W-:Y:S01]  /*1350*/  ISETP.GT.U32.AND P3, PT, R0.reuse, R7, PT ;  /* 0x000000070000720c */ /* 0x040fe20003f64070 */
[----:B------:R-:W-:Y:S01]  /*1360*/  @!P0 IMAD.IADD R15, R15, 0x1, -R0 ;  /* 0x000000010f0f8824 */ /* 0x000fe200078e0a00 */
[----:B------:R-:W-:Y:S01]  /*1370*/  ISETP.GT.U32.AND P4, PT, R0, R9, PT ;  /* 0x000000090000720c */ /* 0x000fe20003f84070 */
[----:B------:R-:W-:Y:S01]  /*1380*/  IMAD.HI.U32 R3, R4, R87, RZ ;  /* 0x0000005704037227 */ /* 0x000fe200078e00ff */
[----:B------:R-:W-:-:S02]  /*1390*/  ISETP.GT.U32.AND P5, PT, R0, R11, PT ;  /* 0x0000000b0000720c */ /* 0x000fc40003fa4070 */
[C---:B------:R-:W-:Y:S01]  /*13a0*/  ISETP.GT.U32.AND P0, PT, R0.reuse, R13, PT ;  /* 0x0000000d0000720c */ /* 0x040fe20003f04070 */
[----:B------:R-:W-:Y:S02]  /*13b0*/  IMAD.MOV R3, RZ, RZ, -R3 ;  /* 0x000000ffff037224 */ /* 0x000fe400078e0a03 */
[--C-:B------:R-:W-:Y:S01]  /*13c0*/  @!P6 IMAD.IADD R101, R101, 0x1, -R0.reuse ;  /* 0x000000016565e824 */ /* 0x100fe200078e0a00 */
[C---:B------:R-:W-:Y:S01]  /*13d0*/  ISETP.GT.U32.AND P6, PT, R0.reuse, R15, PT ;  /* 0x0000000f0000720c */ /* 0x040fe20003fc4070 */
        /* <DEDUP_REMOVED lines=10> */
[C---:B------:R-:W-:Y:S01]  /*1480*/  IMAD R87, R0.reuse, R3, R87 ;  /* 0x0000000300577224 */ /* 0x040fe200078e0257 */
        /* <DEDUP_REMOVED lines=14> */
[----:B------:R-:W-:Y:S01]  /*1570*/  ISETP.GT.U32.AND P0, PT, R0, R73, PT ;  /* 0x000000490000720c */ /* 0x000fe20003f04070 */
[----:B------:R-:W-:-:S02]  /*1580*/  @!P6 IMAD.IADD R61, R61, 0x1, -R0 ;  /* 0x000000013d3de824 */ /* 0x000fc400078e0a00 */
        /* <DEDUP_REMOVED lines=22> */
[----:B------:R-:W-:Y:S01]  /*16f0*/  @!P5 IMAD.IADD R59, R59, 0x1, -R0 ;  /* 0x000000013b3bd824 */ /* 0x000fe200078e0a00 */
[C---:B------:R-:W-:Y:S01]  /*1700*/  ISETP.GT.U32.AND P5, PT, R0.reuse, R71, PT ;  /* 0x000000470000720c */ /* 0x040fe20003fa4070 */
[----:B------:R-:W-:-:S02]  /*1710*/  IMAD R85, R0, R12, R85 ;  /* 0x0000000c00557224 */ /* 0x000fc400078e0255 */
[----:B------:R-:W-:-:S04]  /*1720*/  IMAD.HI.U32 R3, R4, R95, RZ ;  /* 0x0000005f04037227 */ /* 0x000fc800078e00ff */
[--C-:B------:R-:W-:Y:S01]  /*1730*/  @!P1 IMAD.IADD R45, R45, 0x1, -R0.reuse ;  /* 0x000000012d2d9824 */ /* 0x100fe200078e0a00 */
[C---:B------:R-:W-:Y:S01]  /*1740*/  ISETP.GT.U32.AND P1, PT, R0.reuse, R63, PT ;  /* 0x0000003f0000720c */ /* 0x040fe20003f24070 */
[--C-:B------:R-:W-:Y:S01]  /*1750*/  @!P6 IMAD.IADD R17, R17, 0x1, -R0.reuse ;  /* 0x000000011111e824 */ /* 0x100fe200078e0a00 */
        /* <DEDUP_REMOVED lines=14> */
[----:B------:R-:W-:-:S04]  /*1840*/  IMAD.HI.U32 R3, R4, R97, RZ ;  /* 0x0000006104037227 */ /* 0x000fc800078e00ff */
[----:B------:R-:W-:-:S04]  /*1850*/  IMAD.HI.U32 R4, R4, R99, RZ ;  /* 0x0000006304047227 */ /* 0x000fc800078e00ff */
[----:B------:R-:W-:-:S04]  /*1860*/  IMAD.HI.U32 R10, R10, R103, RZ ;  /* 0x000000670a0a7227 */ /* 0x000fc800078e00ff */
[----:B------:R-:W-:Y:S02]  /*1870*/  IMAD.MOV R3, RZ, RZ, -R3 ;  /* 0x000000ffff037224 */ /* 0x000fe400078e0a03 */
[----:B------:R-:W-:Y:S02]  /*1880*/  IMAD.MOV R4, RZ, RZ, -R4 ;  /* 0x000000ffff047224 */ /* 0x000fe400078e0a04 */
[----:B------:R-:W-:Y:S02]  /*1890*/  IMAD.MOV R10, RZ, RZ, -R10 ;  /* 0x000000ffff0a7224 */ /* 0x000fe400078e0a0a */
[C---:B------:R-:W-:Y:S02]  /*18a0*/  IMAD R95, R0.reuse, R6, R95 ;  /* 0x00000006005f7224 */ /* 0x040fe400078e025f */
[----:B------:R-:W-:Y:S01]  /*18b0*/  IMAD R97, R0, R3, R97 ;  /* 0x0000000300617224 */ /* 0x000fe200078e0261 */
[----:B------:R-:W-:Y:S01]  /*18c0*/  LOP3.LUT R3, R136, 0xc0, RZ, 0xc0, !PT ;  /* 0x000000c088037812 */ /* 0x000fe200078ec0ff */
[----:B------:R-:W-:Y:S01]  /*18d0*/  IMAD R99, R0, R4, R99 ;  /* 0x0000000400637224 */ /* 0x000fe200078e0263 */
[----:B------:R-:W-:Y:S01]  /*18e0*/  LOP3.LUT R4, R136, 0x7, RZ, 0xc0, !PT ;  /* 0x0000000788047812 */ /* 0x000fe200078ec0ff */
[----:B------:R-:W-:Y:S01]  /*18f0*/  IMAD R103, R2, R10, R103 ;  /* 0x0000000a02677224 */ /* 0x000fe200078e0267 */
[----:B------:R-:W-:Y:S01]  /*1900*/  SHF.R.U32.HI R3, RZ, 0x2, R3 ;  /* 0x00000002ff037819 */ /* 0x000fe20000011603 */
        /* <DEDUP_REMOVED lines=12> */
[--C-:B------:R-:W-:Y:S01]  /*19d0*/  @!P5 IMAD.IADD R85, R85, 0x1, -R0.reuse ;  /* 0x000000015555d824 */ /* 0x100fe200078e0a00 */
[----:B------:R-:W-:Y:S01]  /*19e0*/  ISETP.GT.U32.AND P5, PT, R2, R103, PT ;  /* 0x000000670200720c */ /* 0x000fe20003fa4070 */
        /* <DEDUP_REMOVED lines=12> */
[----:B------:R-:W-:Y:S01]  /*1ab0*/  @!P5 IMAD.IADD R103, R103, 0x1, -R2 ;  /* 0x000000016767d824 */ /* 0x000fe200078e0a02 */
[----:B------:R-:W-:Y:S01]  /*1ac0*/  ISETP.GT.U32.AND P5, PT, R0, R87, PT ;  /* 0x000000570000720c */ /* 0x000fe20003fa4070 */
[----:B------:R-:W-:-:S02]  /*1ad0*/  IMAD.SHL.U32 R6, R4, 0x80, RZ ;  /* 0x0000008004067824 */ /* 0x000fc400078e00ff */
        /* <DEDUP_REMOVED lines=10> */
[----:B------:R-:W-:Y:S01]  /*1b80*/  @!P5 IMAD.IADD R87, R87, 0x1, -R0 ;  /* 0x000000015757d824 */ /* 0x000fe200078e0a00 */
[----:B------:R-:W-:Y:S01]  /*1b90*/  ISETP.GE.AND P5, PT, R24, RZ, PT ;  /* 0x000000ff1800720c */ /* 0x000fe20003fa6270 */
[----:B------:R-:W-:-:S02]  /*1ba0*/  IMAD.SHL.U32 R19, R4, 0x10, RZ ;  /* 0x0000001004137824 */ /* 0x000fc400078e00ff */
[--C-:B------:R-:W-:Y:S01]  /*1bb0*/  @!P0 IMAD.IADD R89, R89, 0x1, -R0.reuse ;  /* 0x0000000159598824 */ /* 0x100fe200078e0a00 */
[----:B------:R-:W-:Y:S01]  /*1bc0*/  ISETP.GE.AND P0, PT, R25, RZ, PT ;  /* 0x000000ff1900720c */ /* 0x000fe20003f06270 */
[--C-:B------:R-:W-:Y:S01]  /*1bd0*/  @!P1 IMAD.IADD R93, R93, 0x1, -R0.reuse ;  /* 0x000000015d5d9824 */ /* 0x100fe200078e0a00 */
[----:B------:R-:W-:Y:S01]  /*1be0*/  ISETP.GE.AND P1, PT, R26, RZ, PT ;  /* 0x000000ff1a00720c */ /* 0x000fe20003f26270 */
[--C-:B------:R-:W-:Y:S01]  /*1bf0*/  @!P2 IMAD.IADD R95, R95, 0x1, -R0.reuse ;  /* 0x000000015f5fa824 */ /* 0x100fe200078e0a00 */
[----:B------:R-:W-:Y:S01]  /*1c00*/  ISETP.GE.AND P2, PT, R29, RZ, PT ;  /* 0x000000ff1d00720c */ /* 0x000fe20003f46270 */
[----:B------:R-:W-:Y:S01]  /*1c10*/  @!P3 IMAD.IADD R97, R97, 0x1, -R0 ;  /* 0x000000016161b824 */ /* 0x000fe200078e0a00 */
[----:B------:R-:W-:Y:S01]  /*1c20*/  ISETP.GE.AND P3, PT, R28, RZ, PT ;  /* 0x000000ff1c00720c */ /* 0x000fe20003f66270 */
[----:B------:R-:W-:Y:S01]  /*1c30*/  @!P4 IMAD.IADD R103, R103, 0x1, -R2 ;  /* 0x000000016767c824 */ /* 0x000fe200078e0a02 */
[----:B------:R-:W-:Y:S01]  /*1c40*/  ISETP.GE.AND P4, PT, R27, RZ, PT ;  /* 0x000000ff1b00720c */ /* 0x000fe20003f86270 */
[----:B------:R-:W-:Y:S01]  /*1c50*/  @!P5 IMAD.MOV R5, RZ, RZ, -R5 ;  /* 0x000000ffff05d224 */ /* 0x000fe200078e0a05 */
[----:B------:R-:W-:Y:S01]  /*1c60*/  ISETP.GE.AND P5, PT, R30, RZ, PT ;  /* 0x000000ff1e00720c */ /* 0x000fe20003fa6270 */
[----:B------:R-:W-:Y:S01]  /*1c70*/  IMAD.IADD R4, R6, 0x1, R19 ;  /* 0x0000000106047824 */ /* 0x000fe200078e0213 */
[--C-:B------:R-:W-:Y:S01]  /*1c80*/  LOP3.LUT R19, R19, 0x30, R20.reuse, 0x78, !PT ;  /* 0x0000003013137812 */ /* 0x100fe200078e7814 */
[----:B------:R-:W-:Y:S01]  /*1c90*/  @!P0 IMAD.MOV R7, RZ, RZ, -R7 ;  /* 0x000000ffff078224 */ /* 0x000fe200078e0a07 */
[----:B------:R-:W-:Y:S01]  /*1ca0*/  ISETP.GE.AND P0, PT, R31, RZ, PT ;  /* 0x000000ff1f00720c */ /* 0x000fe20003f06270 */
        /* <DEDUP_REMOVED lines=10> */
[----:B------:R-:W-:Y:S01]  /*1d50*/  IMAD.MOV.U32 R55, RZ, RZ, R49 ;  /* 0x000000ffff377224 */ /* 0x000fe200078e0031 */
[----:B------:R-:W-:Y:S01]  /*1d60*/  LOP3.LUT R20, R3, 0x1fe, R20, 0x78, !PT ;  /* 0x000001fe03147812 */ /* 0x000fe200078e7814 */
[----:B------:R-:W-:Y:S01]  /*1d70*/  IMAD.MOV.U32 R3, RZ, RZ, R45 ;  /* 0x000000ffff037224 */ /* 0x000fe200078e002d */
[----:B------:R-:W-:Y:S01]  /*1d80*/  LOP3.LUT R137, R4, R53, RZ, 0x3c, !PT ;  /* 0x0000003504897212 */ /* 0x000fe200078e3cff */
[----:B------:R-:W-:Y:S01]  /*1d90*/  IMAD.MOV.U32 R53, RZ, RZ, R47 ;  /* 0x000000ffff357224 */ /* 0x000fe200078e002f */
[----:B------:R-:W-:Y:S01]  /*1da0*/  LOP3.LUT R19, R6, R21, R19, 0xfe, !PT ;  /* 0x0000001506137212 */ /* 0x000fe200078efe13 */
[----:B------:R-:W-:Y:S01]  /*1db0*/  IMAD.MOV.U32 R57, RZ, RZ, R51 ;  /* 0x000000ffff397224 */ /* 0x000fe200078e0033 */
[----:B------:R-:W-:Y:S01]  /*1dc0*/  LOP3.LUT R137, R137, 0x400, R22, 0xf8, !PT ;  /* 0x0000040089897812 */ /* 0x000fe200078ef816 */
        /* <DEDUP_REMOVED lines=12> */
[--C-:B------:R-:W-:Y:S01]  /*1e90*/  @!P6 IMAD.IADD R75, R75, 0x1, -R0.reuse ;  /* 0x000000014b4be824 */ /* 0x100fe200078e0a00 */
[----:B------:R-:W-:Y:S01]  /*1ea0*/  ISETP.GT.U32.AND P6, PT, R0, R99, PT ;  /* 0x000000630000720c */ /* 0x000fe20003fc4070 */
        /* <DEDUP_REMOVED lines=12> */
[----:B------:R-:W-:Y:S01]  /*1f70*/  @!P6 IMAD.IADD R99, R99, 0x1, -R0 ;  /* 0x000000016363e824 */ /* 0x000fe200078e0a00 */
        /* <DEDUP_REMOVED lines=14> */
[----:B------:R-:W-:Y:S01]  /*2060*/  LOP3.LUT R0, RZ, c[0x0][0x17c], RZ, 0x33, !PT ;  /* 0x00005f00ff007a12 */ /* 0x000fe200078e33ff */
[----:B------:R-:W-:Y:S01]  /*2070*/  @!P0 IMAD.MOV R87, RZ, RZ, -R87 ;  /* 0x000000ffff578224 */ /* 0x000fe200078e0a57 */
[----:B------:R-:W-:Y:S01]  /*2080*/  ISETP.NE.AND P0, PT, RZ, c[0x0][0x17c], PT ;  /* 0x00005f00ff007a0c */ /* 0x000fe20003f05270 */
[----:B------:R-:W-:Y:S01]  /*2090*/  @!P1 IMAD.MOV R91, RZ, RZ, -R91 ;  /* 0x000000ffff5b9224 */ /* 0x000fe200078e0a5b */
[----:B------:R-:W-:Y:S01]  /*20a0*/  ISETP.GE.AND P1, PT, R23, RZ, PT ;  /* 0x000000ff1700720c */ /* 0x000fe20003f26270 */
[----:B------:R-:W-:Y:S01]  /*20b0*/  @!P4 IMAD.MOV R93, RZ, RZ, -R93 ;  /* 0x000000ffff5dc224 */ /* 0x000fe200078e0a5d */
[C---:B------:R-:W-:Y:S01]  /*20c0*/  SEL R44, R0.reuse, R5, !P0 ;  /* 0x00000005002c7207 */ /* 0x040fe20004000000 */
[----:B------:R-:W-:Y:S01]  /*20d0*/  @!P3 IMAD.MOV R95, RZ, RZ, -R95 ;  /* 0x000000ffff5fb224 */ /* 0x000fe200078e0a5f */
[C---:B------:R-:W-:Y:S01]  /*20e0*/  SEL R45, R0.reuse, R7, !P0 ;  /* 0x00000007002d7207 */ /* 0x040fe20004000000 */
[----:B------:R-:W-:Y:S01]  /*20f0*/  @!P2 IMAD.MOV R97, RZ, RZ, -R97 ;  /* 0x000000ffff61a224 */ /* 0x000fe200078e0a61 */
[C---:B------:R-:W-:Y:S01]  /*2100*/  SEL R46, R0.reuse, R9, !P0 ;  /* 0x00000009002e7207 */ /* 0x040fe20004000000 */
[----:B------:R-:W-:Y:S01]  /*2110*/  @!P5 IMAD.MOV R99, RZ, RZ, -R99 ;  /* 0x000000ffff63d224 */ /* 0x000fe200078e0a63 */
[C---:B------:R-:W-:Y:S01]  /*2120*/  SEL R47, R0.reuse, R11, !P0 ;  /* 0x0000000b002f7207 */ /* 0x040fe20004000000 */
[----:B------:R-:W-:Y:S01]  /*2130*/  @!P6 IMAD.MOV R101, RZ, RZ, -R101 ;  /* 0x000000ffff65e224 */ /* 0x000fe200078e0a65 */
[----:B------:R-:W-:Y:S01]  /*2140*/  SEL R48, R0, R13, !P0 ;  /* 0x0000000d00307207 */ /* 0x000fe20004000000 */
[----:B------:R-:W-:Y:S01]  /*2150*/  IMAD R44, R44, c[0x0][0x190], RZ ;  /* 0x000064002c2c7a24 */ /* 0x000fe200078e02ff */
[C---:B------:R-:W-:Y:S01]  /*2160*/  SEL R49, R0.reuse, R15, !P0 ;  /* 0x0000000f00317207 */ /* 0x040fe20004000000 */
[----:B------:R-:W-:Y:S01]  /*2170*/  @!P1 IMAD.MOV R103, RZ, RZ, -R103 ;  /* 0x000000ffff679224 */ /* 0x000fe200078e0a67 */
[C---:B------:R-:W-:Y:S01]  /*2180*/  SEL R50, R0.reuse, R17, !P0 ;  /* 0x0000001100327207 */ /* 0x040fe20004000000 */
[----:B------:R-:W-:Y:S01]  /*2190*/  IMAD R45, R45, c[0x0][0x190], RZ ;  /* 0x000064002d2d7a24 */ /* 0x000fe200078e02ff */
[----:B------:R-:W-:Y:S01]  /*21a0*/  SEL R51, R0, R3, !P0 ;  /* 0x0000000300337207 */ /* 0x000fe20004000000 */
[----:B------:R-:W-:Y:S01]  /*21b0*/  IMAD R46, R46, c[0x0][0x190], RZ ;  /* 0x000064002e2e7a24 */ /* 0x000fe200078e02ff */
        /* <DEDUP_REMOVED lines=22> */
[----:B------:R-:W-:Y:S01]  /*2320*/  SEL R62, R0, R75, !P0 ;  /* 0x0000004b003e7207 */ /* 0x000fe20004000000 */
        /* <DEDUP_REMOVED lines=23> */
[----:B------:R-:W-:Y:S01]  /*24a0*/  SEL R101, R0, R101, !P0 ;  /* 0x0000006500657207 */ /* 0x000fe20004000000 */
[----:B------:R-:W-:Y:S01]  /*24b0*/  IMAD R91, R91, c[0x0][0x190], RZ ;  /* 0x000064005b5b7a24 */ /* 0x000fe200078e02ff */
[----:B------:R-:W-:Y:S01]  /*24c0*/  ISETP.NE.AND P0, PT, RZ, c[0x0][0x178], PT ;  /* 0x00005e00ff007a0c */ /* 0x000fe20003f05270 */
[----:B------:R-:W-:Y:S01]  /*24d0*/  IMAD R93, R93, c[0x0][0x190], RZ ;  /* 0x000064005d5d7a24 */ /* 0x000fe200078e02ff */
[----:B------:R-:W-:Y:S01]  /*24e0*/  LEA R224, P2, R44, c[0x0][0x168], 0x1 ;  /* 0x00005a002ce07a11 */ /* 0x000fe200078408ff */
[----:B------:R-:W-:Y:S01]  /*24f0*/  IMAD R95, R95, c[0x0][0x190], RZ ;  /* 0x000064005f5f7a24 */ /* 0x000fe200078e02ff */
[----:B------:R-:W-:Y:S01]  /*2500*/  LEA R222, P3, R45, c[0x0][0x168], 0x1 ;  /* 0x00005a002dde7a11 */ /* 0x000fe200078608ff */
[----:B------:R-:W-:Y:S01]  /*2510*/  IMAD R97, R97, c[0x0][0x190], RZ ;  /* 0x0000640061617a24 */ /* 0x000fe200078e02ff */
[----:B------:R-:W-:Y:S01]  /*2520*/  LEA R220, P4, R46, c[0x0][0x168], 0x1 ;  /* 0x00005a002edc7a11 */ /* 0x000fe200078808ff */
[----:B------:R-:W-:Y:S01]  /*2530*/  IMAD R99, R99, c[0x0][0x190], RZ ;  /* 0x0000640063637a24 */ /* 0x000fe200078e02ff */
[----:B------:R-:W-:Y:S01]  /*2540*/  LEA R218, P5, R47, c[0x0][0x168], 0x1 ;  /* 0x00005a002fda7a11 */ /* 0x000fe200078a08ff */
[----:B------:R-:W-:Y:S01]  /*2550*/  IMAD R101, R101, c[0x0][0x190], RZ ;  /* 0x0000640065657a24 */ /* 0x000fe200078e02ff */
[----:B------:R-:W-:Y:S01]  /*2560*/  LEA.HI.X.SX32 R225, R44, c[0x0][0x16c], 0x1, P2 ;  /* 0x00005b002ce17a11 */ /* 0x000fe200010f0eff */
[----:B------:R-:W-:Y:S01]  /*2570*/  IMAD.MOV.U32 R2, RZ, RZ, c[0x0][0x18c] ;  /* 0x00006300ff027624 */ /* 0x000fe200078e00ff */
[----:B------:R-:W-:Y:S01]  /*2580*/  LEA.HI.X.SX32 R223, R45, c[0x0][0x16c], 0x1, P3 ;  /* 0x00005b002ddf7a11 */ /* 0x000fe200018f0eff */
[----:B------:R-:W-:Y:S01]  /*2590*/  IMAD.MOV.U32 R0, RZ, RZ, c[0x0][0x188] ;  /* 0x00006200ff007624 */ /* 0x000fe200078e00ff */
[----:B------:R-:W-:Y:S01]  /*25a0*/  @!P0 LOP3.LUT R103, RZ, c[0x0][0x178], RZ, 0x33, !PT ;  /* 0x00005e00ff678a12 */ /* 0x000fe200078e33ff */
[----:B------:R-:W-:Y:S01]  /*25b0*/  IMAD R17, R143, c[0x0][0x188], RZ ;  /* 0x000062008f117a24 */ /* 0x000fe200078e02ff */
[----:B------:R-:W-:Y:S01]  /*25c0*/  LEA.HI.X.SX32 R221, R46, c[0x0][0x16c], 0x1, P4 ;  /* 0x00005b002edd7a11 */ /* 0x000fe200020f0eff */
[----:B------:R-:W-:Y:S01]  /*25d0*/  IMAD R15, R145, c[0x0][0x188], RZ ;  /* 0x00006200910f7a24 */ /* 0x000fe200078e02ff */
[----:B------:R-:W-:Y:S01]  /*25e0*/  LEA.HI.X.SX32 R219, R47, c[0x0][0x16c], 0x1, P5 ;  /* 0x00005b002fdb7a11 */ /* 0x000fe200028f0eff */
        /* <DEDUP_REMOVED lines=21> */
[----:B------:R-:W-:Y:S01]  /*2740*/  LEA.HI.X.SX32 R215, R49, c[0x0][0x16c], 0x1, P0 ;  /* 0x00005b0031d77a11 */ /* 0x000fe200000f0eff */
[----:B------:R-:W-:Y:S01]  /*2750*/  IMAD R4, R156, c[0x0][0x188], RZ ;  /* 0x000062009c047a24 */ /* 0x000fe200078e02ff */
[----:B------:R-:W-:Y:S01]  /*2760*/  LEA.HI.X.SX32 R213, R50, c[0x0][0x16c], 0x1, P1 ;  /* 0x00005b0032d57a11 */ /* 0x000fe200008f0eff */
[----:B------:R-:W-:Y:S01]  /*2770*/  IMAD R3, R157, c[0x0][0x188], RZ ;  /* 0x000062009d037a24 */ /* 0x000fe200078e02ff */
[----:B------:R-:W-:Y:S01]  /*2780*/  LEA.HI.X.SX32 R211, R51, c[0x0][0x16c], 0x1, P2 ;  /* 0x00005b0033d37a11 */ /* 0x000fe200010f0eff */
[----:B------:R-:W-:Y:S01]  /*2790*/  CS2R R64, SRZ ;  /* 0x0000000000407805 */ /* 0x000fe2000001ff00 */
[----:B------:R-:W-:Y:S01]  /*27a0*/  LEA.HI.X.SX32 R207, R53, c[0x0][0x16c], 0x1, P3 ;  /* 0x00005b0035cf7a11 */ /* 0x000fe200018f0eff */
[----:B------:R-:W-:Y:S01]  /*27b0*/  CS2R R66, SRZ ;  /* 0x0000000000427805 */ /* 0x000fe2000001ff00 */
[----:B------:R-:W-:Y:S01]  /*27c0*/  LEA.HI.X.SX32 R205, R55, c[0x0][0x16c], 0x1, P4 ;  /* 0x00005b0037cd7a11 */ /* 0x000fe200020f0eff */
[----:B------:R-:W-:Y:S01]  /*27d0*/  CS2R R68, SRZ ;  /* 0x0000000000447805 */ /* 0x000fe2000001ff00 */
[----:B------:R-:W-:Y:S01]  /*27e0*/  LEA.HI.X.SX32 R203, R57, c[0x0][0x16c], 0x1, P5 ;  /* 0x00005b0039cb7a11 */ /* 0x000fe200028f0eff */
[----:B------:R-:W-:Y:S01]  /*27f0*/  CS2R R70, SRZ ;  /* 0x0000000000467805 */ /* 0x000fe2000001ff00 */
[----:B------:R-:W-:Y:S01]  /*2800*/  LEA R200, P6, R59, c[0x0][0x168], 0x1 ;  /* 0x00005a003bc87a11 */ /* 0x000fe200078c08ff */
        /* <DEDUP_REMOVED lines=12> */
[----:B------:R-:W-:Y:S01]  /*28d0*/  IMAD.SHL.U32 R2, R2, 0x40, RZ ;  /* 0x0000004002027824 */ /* 0x000fe200078e00ff */
[----:B------:R-:W-:Y:S01]  /*28e0*/  LEA.HI.X.SX32 R201, R59, c[0x0][0x16c], 0x1, P6 ;  /* 0x00005b003bc97a11 */ /* 0x000fe200030f0eff */
[----:B------:R-:W-:Y:S01]  /*28f0*/  IMAD.SHL.U32 R0, R0, 0x40, RZ ;  /* 0x0000004000007824 */ /* 0x000fe200078e00ff */
[----:B------:R-:W-:-:S02]  /*2900*/  LEA.HI.X.SX32 R199, R61, c[0x0][0x16c], 0x1, P0 ;  /* 0x00005b003dc77a11 */ /* 0x000fc400000f0eff */
[----:B------:R-:W-:Y:S02]  /*2910*/  LEA.HI.X.SX32 R197, R63, c[0x0][0x16c], 0x1, P1 ;  /* 0x00005b003fc57a11 */ /* 0x000fe400008f0eff */
[----:B------:R-:W-:Y:S02]  /*2920*/  LEA.HI.X.SX32 R195, R52, c[0x0][0x16c], 0x1, P2 ;  /* 0x00005b0034c37a11 */ /* 0x000fe400010f0eff */
[----:B------:R-:W-:Y:S02]  /*2930*/  LEA.HI.X.SX32 R193, R54, c[0x0][0x16c], 0x1, P3 ;  /* 0x00005b0036c17a11 */ /* 0x000fe400018f0eff */
[----:B------:R-:W-:Y:S02]  /*2940*/  LEA.HI.X.SX32 R191, R56, c[0x0][0x16c], 0x1, P4 ;  /* 0x00005b0038bf7a11 */ /* 0x000fe400020f0eff */
[----:B------:R-:W-:Y:S02]  /*2950*/  LEA.HI.X.SX32 R189, R58, c[0x0][0x16c], 0x1, P5 ;  /* 0x00005b003abd7a11 */ /* 0x000fe400028f0eff */
[----:B------:R-:W-:-:S02]  /*2960*/  LEA R186, P6, R60, c[0x0][0x168], 0x1 ;  /* 0x00005a003cba7a11 */ /* 0x000fc400078c08ff */
[----:B------:R-:W-:Y:S02]  /*2970*/  LEA R184, P0, R62, c[0x0][0x168], 0x1 ;  /* 0x00005a003eb87a11 */ /* 0x000fe400078008ff */
[----:B------:R-:W-:Y:S02]  /*2980*/  LEA R182, P1, R77, c[0x0][0x168], 0x1 ;  /* 0x00005a004db67a11 */ /* 0x000fe400078208ff */
[----:B------:R-:W-:Y:S02]  /*2990*/  LEA R180, P2, R79, c[0x0][0x168], 0x1 ;  /* 0x00005a004fb47a11 */ /* 0x000fe400078408ff */
[----:B------:R-:W-:Y:S02]  /*29a0*/  LEA R178, P3, R76, c[0x0][0x168], 0x1 ;  /* 0x00005a004cb27a11 */ /* 0x000fe400078608ff */
[----:B------:R-:W-:Y:S02]  /*29b0*/  LEA R176, P4, R78, c[0x0][0x168], 0x1 ;  /* 0x00005a004eb07a11 */ /* 0x000fe400078808ff */
[----:B------:R-:W-:-:S02]  /*29c0*/  LEA R174, P5, R88, c[0x0][0x168], 0x1 ;  /* 0x00005a0058ae7a11 */ /* 0x000fc400078a08ff */
[----:B------:R-:W-:Y:S02]  /*29d0*/  LEA.HI.X.SX32 R187, R60, c[0x0][0x16c], 0x1, P6 ;  /* 0x00005b003cbb7a11 */ /* 0x000fe400030f0eff */
[----:B------:R-:W-:Y:S02]  /*29e0*/  LEA.HI.X.SX32 R185, R62, c[0x0][0x16c], 0x1, P0 ;  /* 0x00005b003eb97a11 */ /* 0x000fe400000f0eff */
[----:B------:R-:W-:Y:S02]  /*29f0*/  LEA.HI.X.SX32 R183, R77, c[0x0][0x16c], 0x1, P1 ;  /* 0x00005b004db77a11 */ /* 0x000fe400008f0eff */
[----:B------:R-:W-:Y:S02]  /*2a00*/  LEA.HI.X.SX32 R181, R79, c[0x0][0x16c], 0x1, P2 ;  /* 0x00005b004fb57a11 */ /* 0x000fe400010f0eff */
[----:B------:R-:W-:Y:S02]  /*2a10*/  LEA.HI.X.SX32 R179, R76, c[0x0][0x16c], 0x1, P3 ;  /* 0x00005b004cb37a11 */ /* 0x000fe400018f0eff */
[----:B------:R-:W-:-:S02]  /*2a20*/  LEA.HI.X.SX32 R177, R78, c[0x0][0x16c], 0x1, P4 ;  /* 0x00005b004eb17a11 */ /* 0x000fc400020f0eff */
[----:B------:R-:W-:Y:S02]  /*2a30*/  LEA.HI.X.SX32 R175, R88, c[0x0][0x16c], 0x1, P5 ;  /* 0x00005b0058af7a11 */ /* 0x000fe400028f0eff */
[----:B------:R-:W-:Y:S02]  /*2a40*/  LEA R172, P6, R89, c[0x0][0x168], 0x1 ;  /* 0x00005a0059ac7a11 */ /* 0x000fe400078c08ff */
[----:B------:R-:W-:Y:S02]  /*2a50*/  LEA R170, P0, R91, c[0x0][0x168], 0x1 ;  /* 0x00005a005baa7a11 */ /* 0x000fe400078008ff */
[----:B------:R-:W-:Y:S02]  /*2a60*/  LEA R168, P1, R93, c[0x0][0x168], 0x1 ;  /* 0x00005a005da87a11 */ /* 0x000fe400078208ff */
[----:B------:R-:W-:Y:S02]  /*2a70*/  LEA R166, P2, R95, c[0x0][0x168], 0x1 ;  /* 0x00005a005fa67a11 */ /* 0x000fe400078408ff */
[----:B------:R-:W-:-:S02]  /*2a80*/  LEA R164, P3, R97, c[0x0][0x168], 0x1 ;  /* 0x00005a0061a47a11 */ /* 0x000fc400078608ff */
[----:B------:R-:W-:Y:S02]  /*2a90*/  LEA R162, P4, R99, c[0x0][0x168], 0x1 ;  /* 0x00005a0063a27a11 */ /* 0x000fe400078808ff */
[----:B------:R-:W-:Y:S02]  /*2aa0*/  LEA R160, P5, R101, c[0x0][0x168], 0x1 ;  /* 0x00005a0065a07a11 */ /* 0x000fe400078a08ff */
[----:B------:R-:W-:Y:S02]  /*2ab0*/  LOP3.LUT R138, R20, 0x40, RZ, 0x3c, !PT ;  /* 0x00000040148a7812 */ /* 0x000fe400078e3cff */
[----:B------:R-:W-:Y:S02]  /*2ac0*/  LOP3.LUT R139, R19, 0x40, RZ, 0x3c, !PT ;  /* 0x00000040138b7812 */ /* 0x000fe400078e3cff */
[----:B------:R-:W-:Y:S02]  /*2ad0*/  LOP3.LUT R140, R137, 0x40, RZ, 0x3c, !PT ;  /* 0x00000040898c7812 */ /* 0x000fe400078e3cff */
[----:B------:R-:W-:-:S02]  /*2ae0*/  LEA.HI.X.SX32 R173, R89, c[0x0][0x16c], 0x1, P6 ;  /* 0x00005b0059ad7a11 */ /* 0x000fc400030f0eff */
[----:B------:R-:W-:Y:S02]  /*2af0*/  LEA.HI.X.SX32 R171, R91, c[0x0][0x16c], 0x1, P0 ;  /* 0x00005b005bab7a11 */ /* 0x000fe400000f0eff */
[----:B------:R-:W-:Y:S02]  /*2b00*/  LEA.HI.X.SX32 R169, R93, c[0x0][0x16c], 0x1, P1 ;  /* 0x00005b005da97a11 */ /* 0x000fe400008f0eff */
[----:B------:R-:W-:Y:S02]  /*2b10*/  LEA.HI.X.SX32 R167, R95, c[0x0][0x16c], 0x1, P2 ;  /* 0x00005b005fa77a11 */ /* 0x000fe400010f0eff */
[----:B------:R-:W-:Y:S02]  /*2b20*/  LEA.HI.X.SX32 R165, R97, c[0x0][0x16c], 0x1, P3 ;  /* 0x00005b0061a57a11 */ /* 0x000fe400018f0eff */
[----:B------:R-:W-:Y:S02]  /*2b30*/  LEA.HI.X.SX32 R163, R99, c[0x0][0x16c], 0x1, P4 ;  /* 0x00005b0063a37a11 */ /* 0x000fe400020f0eff */
[----:B------:R-:W-:-:S02]  /*2b40*/  LEA.HI.X.SX32 R161, R101, c[0x0][0x16c], 0x1, P5 ;  /* 0x00005b0065a17a11 */ /* 0x000fc400028f0eff */
.L_x_3:
[----:B------:R-:W-:Y:S01]  /*2b50*/  ISETP.GE.AND P0, PT, R158, UR4, PT ;  /* 0x000000049e007c0c */ /* 0x000fe2000bf06270 */
[----:B------:R-:W-:Y:S01]  /*2b60*/  IMAD.WIDE R44, R18, 0x2, R208 ;  /* 0x00000002122c7825 */ /* 0x000fe200078e02d0 */
[----:B------:R-:W-:-:S02]  /*2b70*/  PRMT R59, RZ, 0x7610, R59 ;  /* 0x00007610ff3b7816 */ /* 0x000fc4000000003b */
[----:B------:R-:W-:Y:S01]  /*2b80*/  ISETP.GE.AND P1, PT, R157, UR4, PT ;  /* 0x000000049d007c0c */ /* 0x000fe2000bf26270 */
[--C-:B------:R-:W-:Y:S01]  /*2b90*/  IMAD.WIDE R46, R3, 0x2, R208.reuse ;  /* 0x00000002032e7825 */ /* 0x100fe200078e02d0 */
[----:B------:R-:W-:Y:S02]  /*2ba0*/  ISETP.GE.AND P2, PT, R156, UR4, PT ;  /* 0x000000049c007c0c */ /* 0x000fe4000bf46270 */
[----:B------:R-:W-:Y:S01]  /*2bb0*/  ISETP.GE.AND P3, PT, R155, UR4, PT ;  /* 0x000000049b007c0c */ /* 0x000fe2000bf66270 */
[----:B------:R-:W-:Y:S01]  /*2bc0*/  IMAD.WIDE R48, R4, 0x2, R208 ;  /* 0x0000000204307825 */ /* 0x000fe200078e02d0 */
[----:B------:R-:W-:Y:S02]  /*2bd0*/  ISETP.GE.AND P4, PT, R154, UR4, PT ;  /* 0x000000049a007c0c */ /* 0x000fe4000bf86270 */
[----:B------:R-:W-:Y:S01]  /*2be0*/  PRMT R251, RZ, 0x7610, R251 ;  /* 0x00007610fffb7816 */ /* 0x000fe200000000fb */
[----:B------:R0:W2:Y:S01]  /*2bf0*/  @!P0 LDG.E.U16 R59, [R44.64] ;  /* 0x000000062c3b8981 */ /* 0x0000a2000c1e1500 */
[----:B------:R-:W-:Y:S01]  /*2c00*/  ISETP.GE.AND P0, PT, R153, UR4, PT ;  /* 0x0000000499007c0c */ /* 0x000fe2000bf06270 */
[----:B------:R-:W-:Y:S01]  /*2c10*/  IMAD.WIDE R50, R5, 0x2, R208 ;  /* 0x0000000205327825 */ /* 0x000fe200078e02d0 */
[----:B------:R-:W-:-:S02]  /*2c20*/  PRMT R61, RZ, 0x7610, R61 ;  /* 0x00007610ff3d7816 */ /* 0x000fc4000000003d */
[----:B------:R-:W-:Y:S01]  /*2c30*/  PRMT R249, RZ, 0x7610, R249 ;  /* 0x00007610fff97816 */ /* 0x000fe200000000f9 */
[----:B------:R-:W-:Y:S01]  /*2c40*/  IMAD.WIDE R52, R6, 0x2, R208 ;  /* 0x0000000206347825 */ /* 0x000fe200078e02d0 */
[----:B------:R-:W-:Y:S01]  /*2c50*/  PRMT R63, RZ, 0x7610, R63 ;  /* 0x00007610ff3f7816 */ /* 0x000fe2000000003f */
[----:B------:R1:W3:Y:S01]  /*2c60*/  @!P1 LDG.E.U16 R251, [R46.64] ;  /* 0x000000062efb9981 */ /* 0x0002e2000c1e1500 */
[----:B------:R-:W-:Y:S01]  /*2c70*/  PRMT R247, RZ, 0x7610, R247 ;  /* 0x00007610fff77816 */ /* 0x000fe200000000f7 */
[----:B0-----:R-:W-:Y:S01]  /*2c80*/  IMAD.WIDE R44, R7, 0x2, R208 ;  /* 0x00000002072c7825 */ /* 0x001fe200078e02d0 */
[----:B------:R-:W-:Y:S01]  /*2c90*/  ISETP.GE.AND P1, PT, R152, UR4, PT ;  /* 0x0000000498007c0c */ /* 0x000fe2000bf26270 */
[----:B------:R0:W4:Y:S01]  /*2ca0*/  @!P2 LDG.E.U16 R61, [R48.64] ;  /* 0x00000006303da981 */ /* 0x000122000c1e1500 */
[----:B------:R-:W-:-:S03]  /*2cb0*/  ISETP.GE.AND P2, PT, R151, UR4, PT ;  /* 0x0000000497007c0c */ /* 0x000fc6000bf46270 */
[----:B------:R5:W3:Y:S01]  /*2cc0*/  @!P3 LDG.E.U16 R249, [R50.64] ;  /* 0x0000000632f9b981 */ /* 0x000ae2000c1e1500 */
[----:B------:R-:W-:-:S03]  /*2cd0*/  ISETP.GE.AND P3, PT, R150, UR4, PT ;  /* 0x0000000496007c0c */ /* 0x000fc6000bf66270 */
[----:B------:R0:W3:Y:S01]  /*2ce0*/  @!P4 LDG.E.U16 R63, [R52.64] ;  /* 0x00000006343fc981 */ /* 0x0000e2000c1e1500 */
[----:B------:R-:W-:-:S03]  /*2cf0*/  ISETP.GE.AND P4, PT, R149, UR4, PT ;  /* 0x0000000495007c0c */ /* 0x000fc6000bf86270 */
[----:B------:R5:W3:Y:S01]  /*2d00*/  @!P0 LDG.E.U16 R247, [R44.64] ;  /* 0x000000062cf78981 */ /* 0x000ae2000c1e1500 */
[----:B------:R-:W-:Y:S01]  /*2d10*/  ISETP.GE.AND P0, PT, R148, UR4, PT ;  /* 0x0000000494007c0c */ /* 0x000fe2000bf06270 */
[----:B-1----:R-:W-:Y:S01]  /*2d20*/  IMAD.WIDE R46, R8, 0x2, R208 ;  /* 0x00000002082e7825 */ /* 0x002fe200078e02d0 */
[----:B------:R-:W-:Y:S02]  /*2d30*/  PRMT R77, RZ, 0x7610, R77 ;  /* 0x00007610ff4d7816 */ /* 0x000fe4000000004d */
[----:B------:R-:W-:Y:S01]  /*2d40*/  PRMT R245, RZ, 0x7610, R245 ;  /* 0x00007610fff57816 */ /* 0x000fe200000000f5 */
[----:B0-----:R-:W-:Y:S01]  /*2d50*/  IMAD.WIDE R48, R9, 0x2, R208 ;  /* 0x0000000209307825 */ /* 0x001fe200078e02d0 */
[----:B------:R-:W-:Y:S02]  /*2d60*/  PRMT R55, RZ, 0x7610, R55 ;  /* 0x00007610ff377816 */ /* 0x000fe40000000037 */
[----:B------:R-:W-:Y:S01]  /*2d70*/  PRMT R243, RZ, 0x7610, R243 ;  /* 0x00007610fff37816 */ /* 0x000fe200000000f3 */
[----:B-----5:R-:W-:Y:S01]  /*2d80*/  IMAD.WIDE R50, R10, 0x2, R208 ;  /* 0x000000020a327825 */ /* 0x020fe200078e02d0 */
[----:B------:R-:W-:Y:S01]  /*2d90*/  PRMT R57, RZ, 0x7610, R57 ;  /* 0x00007610ff397816 */ /* 0x000fe20000000039 */
[----:B------:R0:W5:Y:S02]  /*2da0*/  @!P1 LDG.E.U16 R77, [R46.64] ;  /* 0x000000062e4d9981 */ /* 0x000164000c1e1500 */
[----:B------:R-:W-:-:S04]  /*2db0*/  IMAD.WIDE R52, R11, 0x2, R208 ;  /* 0x000000020b347825 */ /* 0x000fc800078e02d0 */
[----:B------:R-:W-:Y:S01]  /*2dc0*/  IMAD.WIDE R44, R12, 0x2, R208 ;  /* 0x000000020c2c7825 */ /* 0x000fe200078e02d0 */
[----:B------:R1:W5:Y:S01]  /*2dd0*/  @!P2 LDG.E.U16 R245, [R48.64] ;  /* 0x0000000630f5a981 */ /* 0x000362000c1e1500 */
[----:B------:R-:W-:Y:S02]  /*2de0*/  ISETP.GE.AND P1, PT, R147, UR4, PT ;  /* 0x0000000493007c0c */ /* 0x000fe4000bf26270 */
[----:B------:R-:W-:Y:S01]  /*2df0*/  ISETP.GE.AND P2, PT, R146, UR4, PT ;  /* 0x0000000492007c0c */ /* 0x000fe2000bf46270 */
[----:B------:R0:W5:Y:S01]  /*2e00*/  @!P3 LDG.E.U16 R55, [R50.64] ;  /* 0x000000063237b981 */ /* 0x000162000c1e1500 */
[----:B------:R-:W-:-:S03]  /*2e10*/  ISETP.GE.AND P3, PT, R145, UR4, PT ;  /* 0x0000000491007c0c */ /* 0x000fc6000bf66270 */
[----:B------:R1:W5:Y:S01]  /*2e20*/  @!P4 LDG.E.U16 R243, [R52.64] ;  /* 0x0000000634f3c981 */ /* 0x000362000c1e1500 */
[----:B------:R-:W-:-:S03]  /*2e30*/  ISETP.GE.AND P4, PT, R144, UR4, PT ;  /* 0x0000000490007c0c */ /* 0x000fc6000bf86270 */
[----:B------:R1:W5:Y:S01]  /*2e40*/  @!P0 LDG.E.U16 R57, [R44.64] ;  /* 0x000000062c398981 */ /* 0x000362000c1e1500 */
[----:B------:R-:W-:Y:S01]  /*2e50*/  ISETP.GE.AND P0, PT, R143, UR4, PT ;  /* 0x000000048f007c0c */ /* 0x000fe2000bf06270 */
[----:B0-----:R-:W-:Y:S01]  /*2e60*/  IMAD.WIDE R46, R13, 0x2, R208 ;  /* 0x000000020d2e7825 */ /* 0x001fe200078e02d0 */
[----:B------:R-:W-:Y:S02]  /*2e70*/  PRMT R241, RZ, 0x7610, R241 ;  /* 0x00007610fff17816 */ /* 0x000fe400000000f1 */
[----:B------:R-:W-:Y:S01]  /*2e80*/  PRMT R56, RZ, 0x7610, R56 ;  /* 0x00007610ff387816 */ /* 0x000fe20000000038 */
[----:B-1----:R-:W-:Y:S01]  /*2e90*/  IMAD.WIDE R48, R14, 0x2, R208 ;  /* 0x000000020e307825 */ /* 0x002fe200078e02d0 */
[----:B------:R-:W-:Y:S02]  /*2ea0*/  PRMT R239, RZ, 0x7610, R239 ;  /* 0x00007610ffef7816 */ /* 0x000fe400000000ef */
[----:B------:R-:W-:Y:S01]  /*2eb0*/  PRMT R54, RZ, 0x7610, R54 ;  /* 0x00007610ff367816 */ /* 0x000fe20000000036 */
[----:B------:R-:W-:Y:S01]  /*2ec0*/  IMAD.WIDE R50, R15, 0x2, R208 ;  /* 0x000000020f327825 */ /* 0x000fe200078e02d0 */
[----:B------:R-:W-:Y:S01]  /*2ed0*/  PRMT R237, RZ, 0x7610, R237 ;  /* 0x00007610ffed7816 */ /* 0x000fe200000000ed */
[----:B------:R0:W5:Y:S02]  /*2ee0*/  @!P1 LDG.E.U16 R241, [R46.64] ;  /* 0x000000062ef19981 */ /* 0x000164000c1e1500 */
[----:B------:R-:W-:-:S02]  /*2ef0*/  IMAD.WIDE R52, R16, 0x2, R208 ;  /* 0x0000000210347825 */ /* 0x000fc400078e02d0 */
[----:B------:R1:W5:Y:S02]  /*2f00*/  @!P2 LDG.E.U16 R56, [R48.64] ;  /* 0x000000063038a981 */ /* 0x000364000c1e1500 */
[----:B------:R-:W-:Y:S02]  /*2f10*/  IMAD.WIDE R44, R17, 0x2, R208 ;  /* 0x00000002112c7825 */ /* 0x000fe400078e02d0 */
[----:B------:R0:W5:Y:S04]  /*2f20*/  @!P3 LDG.E.U16 R239, [R50.64] ;  /* 0x0000000632efb981 */ /* 0x000168000c1e1500 */
[----:B------:R0:W5:Y:S04]  /*2f30*/  @!P4 LDG.E.U16 R54, [R52.64] ;  /* 0x000000063436c981 */ /* 0x000168000c1e1500 */
[----:B------:R1:W5:Y:S04]  /*2f40*/  @!P0 LDG.E.U16 R237, [R44.64] ;  /* 0x000000062ced8981 */ /* 0x000368000c1e1500 */
[----:B------:R-:W-:Y:S01]  /*2f50*/  BAR.SYNC.DEFER_BLOCKING 0x0 ;  /* 0x0000000000007b1d */ /* 0x000fe20000010000 */
[----:B------:R-:W-:Y:S01]  /*2f60*/  ISETP.GE.AND P1, PT, R159, UR4, PT ;  /* 0x000000049f007c0c */ /* 0x000fe2000bf26270 */
[----:B0-----:R-:W-:Y:S01]  /*2f70*/  IMAD.WIDE R46, R142, 0x2, R160 ;  /* 0x000000028e2e7825 */ /* 0x001fe200078e02a0 */
[----:B------:R-:W-:-:S02]  /*2f80*/  PRMT R235, RZ, 0x7610, R235 ;  /* 0x00007610ffeb7816 */ /* 0x000fc400000000eb */
[----:B------:R-:W-:Y:S01]  /*2f90*/  PRMT R103, RZ, 0x7610, R103 ;  /* 0x00007610ff677816 */ /* 0x000fe20000000067 */
[----:B-1----:R-:W-:Y:S01]  /*2fa0*/  IMAD.WIDE R48, R142, 0x2, R162 ;  /* 0x000000028e307825 */ /* 0x002fe200078e02a2 */
[----:B------:R-:W-:-:S03]  /*2fb0*/  PRMT R233, RZ, 0x7610, R233 ;  /* 0x00007610ffe97816 */ /* 0x000fc600000000e9 */
[C---:B------:R-:W-:Y:S01]  /*2fc0*/  IMAD.WIDE R50, R142.reuse, 0x2, R164 ;  /* 0x000000028e327825 */ /* 0x040fe200078e02a4 */
[----:B------:R-:W-:Y:S02]  /*2fd0*/  PRMT R101, RZ, 0x7610, R101 ;  /* 0x00007610ff657816 */ /* 0x000fe40000000065 */
[----:B------:R-:W-:Y:S01]  /*2fe0*/  PRMT R231, RZ, 0x7610, R231 ;  /* 0x00007610ffe77816 */ /* 0x000fe200000000e7 */
[C---:B------:R-:W-:Y:S01]  /*2ff0*/  IMAD.WIDE R44, R142.reuse, 0x2, R166 ;  /* 0x000000028e2c7825 */ /* 0x040fe200078e02a6 */
[----:B------:R-:W-:Y:S02]  /*3000*/  PRMT R99, RZ, 0x7610, R99 ;  /* 0x00007610ff637816 */ /* 0x000fe40000000063 */
[----:B------:R-:W-:Y:S01]  /*3010*/  PRMT R229, RZ, 0x7610, R229 ;  /* 0x00007610ffe57816 */ /* 0x000fe200000000e5 */
[C---:B------:R-:W-:Y:S01]  /*3020*/  IMAD.WIDE R52, R142.reuse, 0x2, R174 ;  /* 0x000000028e347825 */ /* 0x040fe200078e02ae */
[----:B------:R-:W-:Y:S01]  /*3030*/  PRMT R97, RZ, 0x7610, R97 ;  /* 0x00007610ff617816 */ /* 0x000fe20000000061 */
[----:B------:R0:W5:Y:S04]  /*3040*/  @!P1 LDG.E.U16 R235, [R46.64] ;  /* 0x000000062eeb9981 */ /* 0x000168000c1e1500 */
[----:B------:R1:W5:Y:S04]  /*3050*/  @!P1 LDG.E.U16 R103, [R48.64] ;  /* 0x0000000630679981 */ /* 0x000368000c1e1500 */
[----:B------:R1:W5:Y:S01]  /*3060*/  @!P1 LDG.E.U16 R233, [R50.64] ;  /* 0x0000000632e99981 */ /* 0x000362000c1e1500 */
[----:B0-----:R-:W-:Y:S01]  /*3070*/  IMAD.WIDE R46, R142, 0x2, R168 ;  /* 0x000000028e2e7825 */ /* 0x001fe200078e02a8 */
[----:B------:R-:W-:-:S02]  /*3080*/  PRMT R227, RZ, 0x7610, R227 ;  /* 0x00007610ffe37816 */ /* 0x000fc400000000e3 */
[----:B------:R0:W5:Y:S01]  /*3090*/  @!P1 LDG.E.U16 R101, [R44.64] ;  /* 0x000000062c659981 */ /* 0x000162000c1e1500 */
[C---:B-1----:R-:W-:Y:S01]  /*30a0*/  IMAD.WIDE R48, R142.reuse, 0x2, R170 ;  /* 0x000000028e307825 */ /* 0x042fe200078e02aa */
[----:B------:R-:W-:Y:S02]  /*30b0*/  PRMT R95, RZ, 0x7610, R95 ;  /* 0x00007610ff5f7816 */ /* 0x000fe4000000005f */
[----:B------:R1:W5:Y:S01]  /*30c0*/  @!P1 LDG.E.U16 R231, [R46.64] ;  /* 0x000000062ee79981 */ /* 0x000362000c1e1500 */
[C---:B------:R-:W-:Y:S01]  /*30d0*/  IMAD.WIDE R50, R142.reuse, 0x2, R172 ;  /* 0x000000028e327825 */ /* 0x040fe200078e02ac */
[----:B------:R-:W-:Y:S02]  /*30e0*/  PRMT R123, RZ, 0x7610, R123 ;  /* 0x00007610ff7b7816 */ /* 0x000fe4000000007b */
[----:B------:R1:W5:Y:S01]  /*30f0*/  @!P1 LDG.E.U16 R99, [R48.64] ;  /* 0x0000000630639981 */ /* 0x000362000c1e1500 */
[----:B------:R-:W-:Y:S01]  /*3100*/  PRMT R93, RZ, 0x7610, R93 ;  /* 0x00007610ff5d7816 */ /* 0x000fe2000000005d */
[----:B0-----:R-:W-:-:S02]  /*3110*/  IMAD.WIDE R44, R142, 0x2, R176 ;  /* 0x000000028e2c7825 */ /* 0x001fc400078e02b0 */
[----:B------:R0:W5:Y:S02]  /*3120*/  @!P1 LDG.E.U16 R229, [R50.64] ;  /* 0x0000000632e59981 */ /* 0x000164000c1e1500 */
[C---:B-1----:R-:W-:Y:S01]  /*3130*/  IMAD.WIDE R46, R142.reuse, 0x2, R178 ;  /* 0x000000028e2e7825 */ /* 0x042fe200078e02b2 */
[----:B------:R-:W-:Y:S01]  /*3140*/  PRMT R121, RZ, 0x7610, R121 ;  /* 0x00007610ff797816 */ /* 0x000fe20000000079 */
[----:B------:R1:W5:Y:S02]  /*3150*/  @!P1 LDG.E.U16 R97, [R52.64] ;  /* 0x0000000634619981 */ /* 0x000364000c1e1500 */
[C---:B------:R-:W-:Y:S01]  /*3160*/  IMAD.WIDE R48, R142.reuse, 0x2, R180 ;  /* 0x000000028e307825 */ /* 0x040fe200078e02b4 */
[----:B------:R-:W-:Y:S01]  /*3170*/  PRMT R79, RZ, 0x7610, R79 ;  /* 0x00007610ff4f7816 */ /* 0x000fe2000000004f */
[----:B------:R1:W5:Y:S02]  /*3180*/  @!P1 LDG.E.U16 R227, [R44.64] ;  /* 0x000000062ce39981 */ /* 0x000364000c1e1500 */
[C---:B0-----:R-:W-:Y:S01]  /*3190*/  IMAD.WIDE R50, R142.reuse, 0x2, R182 ;  /* 0x000000028e327825 */ /* 0x041fe200078e02b6 */
[----:B------:R-:W-:Y:S01]  /*31a0*/  PRMT R111, RZ, 0x7610, R111 ;  /* 0x00007610ff6f7816 */ /* 0x000fe2000000006f */
[----:B------:R0:W5:Y:S01]  /*31b0*/  @!P1 LDG.E.U16 R95, [R46.64] ;  /* 0x000000062e5f9981 */ /* 0x000162000c1e1500 */
[----:B------:R-:W-:Y:S01]  /*31c0*/  PRMT R91, RZ, 0x7610, R91 ;  /* 0x00007610ff5b7816 */ /* 0x000fe2000000005b */
[C---:B-1----:R-:W-:Y:S01]  /*31d0*/  IMAD.WIDE R52, R142.reuse, 0x2, R184 ;  /* 0x000000028e347825 */ /* 0x042fe200078e02b8 */
[----:B------:R-:W-:Y:S01]  /*31e0*/  PRMT R109, RZ, 0x7610, R109 ;  /* 0x00007610ff6d7816 */ /* 0x000fe2000000006d */
[----:B------:R1:W5:Y:S02]  /*31f0*/  @!P1 LDG.E.U16 R123, [R48.64] ;  /* 0x00000006307b9981 */ /* 0x000364000c1e1500 */
[----:B------:R-:W-:-:S02]  /*3200*/  IMAD.WIDE R44, R142, 0x2, R186 ;  /* 0x000000028e2c7825 */ /* 0x000fc400078e02ba */
[----:B------:R1:W5:Y:S02]  /*3210*/  @!P1 LDG.E.U16 R93, [R50.64] ;  /* 0x00000006325d9981 */ /* 0x000364000c1e1500 */
[C---:B0-----:R-:W-:Y:S01]  /*3220*/  IMAD.WIDE R46, R142.reuse, 0x2, R188 ;  /* 0x000000028e2e7825 */ /* 0x041fe200078e02bc */
[----:B------:R-:W-:Y:S01]  /*3230*/  PRMT R89, RZ, 0x7610, R89 ;  /* 0x00007610ff597816 */ /* 0x000fe20000000059 */
[----:B------:R0:W5:Y:S02]  /*3240*/  @!P1 LDG.E.U16 R121, [R52.64] ;  /* 0x0000000634799981 */ /* 0x000164000c1e1500 */
[C---:B-1----:R-:W-:Y:S01]  /*3250*/  IMAD.WIDE R48, R142.reuse, 0x2, R190 ;  /* 0x000000028e307825 */ /* 0x042fe200078e02be */
[----:B------:R-:W-:Y:S01]  /*3260*/  PRMT R62, RZ, 0x7610, R62 ;  /* 0x00007610ff3e7816 */ /* 0x000fe2000000003e */
[----:B------:R1:W5:Y:S02]  /*3270*/  @!P1 LDG.E.U16 R79, [R44.64] ;  /* 0x000000062c4f9981 */ /* 0x000364000c1e1500 */
[C---:B------:R-:W-:Y:S01]  /*3280*/  IMAD.WIDE R50, R142.reuse, 0x2, R192 ;  /* 0x000000028e327825 */ /* 0x040fe200078e02c0 */
[----:B------:R-:W-:Y:S01]  /*3290*/  PRMT R90, RZ, 0x7610, R90 ;  /* 0x00007610ff5a7816 */ /* 0x000fe2000000005a */
[----:B------:R1:W5:Y:S01]  /*32a0*/  @!P1 LDG.E.U16 R111, [R46.64] ;  /* 0x000000062e6f9981 */ /* 0x000362000c1e1500 */
[----:B------:R-:W-:Y:S01]  /*32b0*/  PRMT R60, RZ, 0x7610, R60 ;  /* 0x00007610ff3c7816 */ /* 0x000fe2000000003c */
[C---:B0-----:R-:W-:Y:S01]  /*32c0*/  IMAD.WIDE R52, R142.reuse, 0x2, R194 ;  /* 0x000000028e347825 */ /* 0x041fe200078e02c2 */
[----:B------:R-:W-:Y:S01]  /*32d0*/  PRMT R88, RZ, 0x7610, R88 ;  /* 0x00007610ff587816 */ /* 0x000fe20000000058 */
[----:B------:R0:W5:Y:S02]  /*32e0*/  @!P1 LDG.E.U16 R91, [R48.64] ;  /* 0x00000006305b9981 */ /* 0x000164000c1e1500 */
[----:B-1----:R-:W-:-:S02]  /*32f0*/  IMAD.WIDE R44, R142, 0x2, R196 ;  /* 0x000000028e2c7825 */ /* 0x002fc400078e02c4 */
[----:B------:R1:W5:Y:S02]  /*3300*/  @!P1 LDG.E.U16 R109, [R50.64] ;  /* 0x00000006326d9981 */ /* 0x000364000c1e1500 */
[C---:B------:R-:W-:Y:S01]  /*3310*/  IMAD.WIDE R46, R142.reuse, 0x2, R198 ;  /* 0x000000028e2e7825 */ /* 0x040fe200078e02c6 */
[----:B------:R-:W-:Y:S01]  /*3320*/  PRMT R58, RZ, 0x7610, R58 ;  /* 0x00007610ff3a7816 */ /* 0x000fe2000000003a */
[----:B------:R1:W5:Y:S02]  /*3330*/  @!P1 LDG.E.U16 R89, [R52.64] ;  /* 0x0000000634599981 */ /* 0x000364000c1e1500 */
[C---:B0-----:R-:W-:Y:S01]  /*3340*/  IMAD.WIDE R48, R142.reuse, 0x2, R200 ;  /* 0x000000028e307825 */ /* 0x041fe200078e02c8 */
[----:B------:R-:W-:Y:S01]  /*3350*/  PRMT R92, RZ, 0x7610, R92 ;  /* 0x00007610ff5c7816 */ /* 0x000fe2000000005c */
[----:B------:R0:W5:Y:S02]  /*3360*/  @!P1 LDG.E.U16 R62, [R44.64] ;  /* 0x000000062c3e9981 */ /* 0x000164000c1e1500 */
[C---:B-1----:R-:W-:Y:S01]  /*3370*/  IMAD.WIDE R50, R142.reuse, 0x2, R202 ;  /* 0x000000028e327825 */ /* 0x042fe200078e02ca */
[----:B------:R-:W-:Y:S01]  /*3380*/  PRMT R76, RZ, 0x7610, R76 ;  /* 0x00007610ff4c7816 */ /* 0x000fe2000000004c */
[----:B------:R1:W5:Y:S01]  /*3390*/  @!P1 LDG.E.U16 R90, [R46.64] ;  /* 0x000000062e5a9981 */ /* 0x000362000c1e1500 */
[----:B------:R-:W-:Y:S01]  /*33a0*/  PRMT R78, RZ, 0x7610, R78 ;  /* 0x00007610ff4e7816 */ /* 0x000fe2000000004e */
[C---:B------:R-:W-:Y:S01]  /*33b0*/  IMAD.WIDE R52, R142.reuse, 0x2, R204 ;  /* 0x000000028e347825 */ /* 0x040fe200078e02cc */
[----:B------:R-:W-:Y:S01]  /*33c0*/  PRMT R98, RZ, 0x7610, R98 ;  /* 0x00007610ff627816 */ /* 0x000fe20000000062 */
[----:B------:R1:W5:Y:S02]  /*33d0*/  @!P1 LDG.E.U16 R60, [R48.64] ;  /* 0x00000006303c9981 */ /* 0x000364000c1e1500 */
        /* <DEDUP_REMOVED lines=17> */
[C---:B0-----:R-:W-:Y:S02]  /*34f0*/  IMAD.WIDE R46, R142.reuse, 0x2, R216 ;  /* 0x000000028e2e7825 */ /* 0x041fe400078e02d8 */
[----:B------:R-:W5:Y:S02]  /*3500*/  @!P1 LDG.E.U16 R102, [R52.64] ;  /* 0x0000000634669981 */ /* 0x000f64000c1e1500 */
[C---:B-1----:R-:W-:Y:S02]  /*3510*/  IMAD.WIDE R48, R142.reuse, 0x2, R220 ;  /* 0x000000028e307825 */ /* 0x042fe400078e02dc */
[----:B------:R-:W5:Y:S02]  /*3520*/  @!P1 LDG.E.U16 R94, [R44.64] ;  /* 0x000000062c5e9981 */ /* 0x000f64000c1e1500 */
[----:B------:R-:W-:-:S02]  /*3530*/  IMAD.WIDE R50, R142, 0x2, R224 ;  /* 0x000000028e327825 */ /* 0x000fc400078e02e0 */
[----:B------:R-:W5:Y:S04]  /*3540*/  @!P1 LDG.E.U16 R96, [R46.64] ;  /* 0x000000062e609981 */ /* 0x000f68000c1e1500 */
[----:B------:R-:W5:Y:S04]  /*3550*/  @!P1 LDG.E.U16 R100, [R48.64] ;  /* 0x0000000630649981 */ /* 0x000f68000c1e1500 */
[----:B------:R-:W5:Y:S04]  /*3560*/  @!P1 LDG.E.U16 R108, [R50.64] ;  /* 0x00000006326c9981 */ /* 0x000f68000c1e1500 */
[----:B--2---:R-:W-:Y:S04]  /*3570*/  STS.U16 [R20+0x4000], R59 ;  /* 0x0040003b14007388 */ /* 0x004fe80000000400 */
[----:B----4-:R-:W-:Y:S04]  /*3580*/  STS.U16 [R20+0x4400], R61 ;  /* 0x0044003d14007388 */ /* 0x010fe80000000400 */
[----:B---3--:R-:W-:Y:S04]  /*3590*/  STS.U16 [R20+0x4800], R63 ;  /* 0x0048003f14007388 */ /* 0x008fe80000000400 */
[----:B-----5:R-:W-:Y:S04]  /*35a0*/  STS.U16 [R20+0x4c00], R77 ;  /* 0x004c004d14007388 */ /* 0x020fe80000000400 */
[----:B------:R-:W-:Y:S04]  /*35b0*/  STS.U16 [R20+0x5000], R55 ;  /* 0x0050003714007388 */ /* 0x000fe80000000400 */
        /* <DEDUP_REMOVED lines=11> */
[----:B------:R-:W-:Y:S04]  /*3670*/  STS.U16 [R20], R235 ;  /* 0x000000eb14007388 */ /* 0x000fe80000000400 */
        /* <DEDUP_REMOVED lines=31> */
[----:B------:R-:W-:Y:S06]  /*3870*/  BAR.SYNC.DEFER_BLOCKING 0x0 ;  /* 0x0000000000007b1d */ /* 0x000fec0000010000 */
[----:B------:R-:W-:Y:S04]  /*3880*/  LDSM.16.MT88.4 R76, [R137+0x4000] ;  /* 0x00400000894c783b */ /* 0x000fe80000004200 */
[----:B------:R-:W0:Y:S04]  /*3890*/  LDSM.16.M88.4 R60, [R19] ;  /* 0x00000000133c783b */ /* 0x000e280000000200 */
[----:B------:R-:W1:Y:S04]  /*38a0*/  LDSM.16.M88.4 R56, [R19+0x1000] ;  /* 0x001000001338783b */ /* 0x000e680000000200 */
[----:B------:R-:W2:Y:S04]  /*38b0*/  LDSM.16.M88.4 R48, [R19+0x2000] ;  /* 0x002000001330783b */ /* 0x000ea80000000200 */
[----:B------:R-:W3:Y:S04]  /*38c0*/  LDSM.16.M88.4 R52, [R19+0x3000] ;  /* 0x003000001334783b */ /* 0x000ee80000000200 */
[----:B------:R-:W4:Y:S04]  /*38d0*/  LDSM.16.MT88.4 R88, [R140+0x4000] ;  /* 0x004000008c58783b */ /* 0x000f280000004200 */
[----:B------:R-:W5:Y:S04]  /*38e0*/  LDSM.16.MT88.4 R44, [R137+0x4800] ;  /* 0x00480000892c783b */ /* 0x000f680000004200 */
[----:B------:R-:W-:Y:S04]  /*38f0*/  LDSM.16.M88.4 R92, [R139] ;  /* 0x000000008b5c783b */ /* 0x000fe80000000200 */
[----:B------:R-:W-:Y:S04]  /*3900*/  LDSM.16.M88.4 R96, [R139+0x1000] ;  /* 0x001000008b60783b */ /* 0x000fe80000000200 */
[----:B------:R-:W-:Y:S04]  /*3910*/  LDSM.16.M88.4 R100, [R139+0x2000] ;  /* 0x002000008b64783b */ /* 0x000fe80000000200 */
[----:B------:R-:W-:Y:S01]  /*3920*/  LDSM.16.M88.4 R108, [R139+0x3000] ;  /* 0x003000008b6c783b */ /* 0x000fe20000000200 */
[C---:B0-----:R-:W-:Y:S03]  /*3930*/  HMMA.16816.F32.BF16 R104, R76.reuse, R60, R104 ;  /* 0x0000003c4c68723c */ /* 0x041fe60000041868 */
[----:B------:R-:W-:Y:S05]  /*3940*/  LDSM.16.MT88.4 R120, [R140+0x5000] ;  /* 0x005000008c78783b */ /* 0x000fea0000004200 */
[C---:B-1----:R-:W-:Y:S08]  /*3950*/  HMMA.16816.F32.BF16 R112, R76.reuse, R56, R112 ;  /* 0x000000384c70723c */ /* 0x042ff00000041870 */
[C---:B--2---:R-:W-:Y:S08]  /*3960*/  HMMA.16816.F32.BF16 R116, R76.reuse, R48, R116 ;  /* 0x000000304c74723c */ /* 0x044ff00000041874 */
[----:B---3--:R-:W-:Y:S01]  /*3970*/  HMMA.16816.F32.BF16 R64, R76, R52, R64 ;  /* 0x000000344c40723c */ /* 0x008fe20000041840 */
[----:B------:R-:W0:Y:S07]  /*3980*/  LDSM.16.MT88.4 R76, [R140+0x4800] ;  /* 0x004800008c4c783b */ /* 0x000e2e0000004200 */
[C---:B----4-:R-:W-:Y:S08]  /*3990*/  HMMA.16816.F32.BF16 R68, R88.reuse, R60, R68 ;  /* 0x0000003c5844723c */ /* 0x050ff00000041844 */
[C---:B------:R-:W-:Y:S08]  /*39a0*/  HMMA.16816.F32.BF16 R72, R88.reuse, R56, R72 ;  /* 0x000000385848723c */ /* 0x040ff00000041848 */
[C---:B------:R-:W-:Y:S08]  /*39b0*/  HMMA.16816.F32.BF16 R80, R88.reuse, R48, R80 ;  /* 0x000000305850723c */ /* 0x040ff00000041850 */
[----:B------:R-:W-:Y:S01]  /*39c0*/  HMMA.16816.F32.BF16 R84, R88, R52, R84 ;  /* 0x000000345854723c */ /* 0x000fe20000041854 */
[----:B------:R-:W1:Y:S07]  /*39d0*/  LDSM.16.MT88.4 R88, [R137+0x5000] ;  /* 0x005000008958783b */ /* 0x000e6e0000004200 */
[C---:B-----5:R-:W-:Y:S08]  /*39e0*/  HMMA.16816.F32.BF16 R104, R44.reuse, R62, R104 ;  /* 0x0000003e2c68723c */ /* 0x060ff00000041868 */
[C---:B------:R-:W-:Y:S08]  /*39f0*/  HMMA.16816.F32.BF16 R112, R44.reuse, R58, R112 ;  /* 0x0000003a2c70723c */ /* 0x040ff00000041870 */
[C---:B------:R-:W-:Y:S08]  /*3a00*/  HMMA.16816.F32.BF16 R116, R44.reuse, R50, R116 ;  /* 0x000000322c74723c */ /* 0x040ff00000041874 */
[----:B------:R-:W-:Y:S01]  /*3a10*/  HMMA.16816.F32.BF16 R64, R44, R54, R64 ;  /* 0x000000362c40723c */ /* 0x000fe20000041840 */
[----:B------:R-:W2:Y:S07]  /*3a20*/  LDSM.16.MT88.4 R44, [R140+0x5800] ;  /* 0x005800008c2c783b */ /* 0x000eae0000004200 */
[C---:B0-----:R-:W-:Y:S08]  /*3a30*/  HMMA.16816.F32.BF16 R68, R76.reuse, R62, R68 ;  /* 0x0000003e4c44723c */ /* 0x041ff00000041844 */
[C---:B------:R-:W-:Y:S08]  /*3a40*/  HMMA.16816.F32.BF16 R72, R76.reuse, R58, R72 ;  /* 0x0000003a4c48723c */ /* 0x040ff00000041848 */
[C---:B------:R-:W-:Y:S08]  /*3a50*/  HMMA.16816.F32.BF16 R80, R76.reuse, R50, R80 ;  /* 0x000000324c50723c */ /* 0x040ff00000041850 */
[----:B------:R-:W-:Y:S08]  /*3a60*/  HMMA.16816.F32.BF16 R84, R76, R54, R84 ;  /* 0x000000364c54723c */ /* 0x000ff00000041854 */
[C---:B-1----:R-:W-:Y:S08]  /*3a70*/  HMMA.16816.F32.BF16 R104, R88.reuse, R92, R104 ;  /* 0x0000005c5868723c */ /* 0x042ff00000041868 */
[C---:B------:R-:W-:Y:S08]  /*3a80*/  HMMA.16816.F32.BF16 R112, R88.reuse, R96, R112 ;  /* 0x000000605870723c */ /* 0x040ff00000041870 */
[C---:B------:R-:W-:Y:S08]  /*3a90*/  HMMA.16816.F32.BF16 R116, R88.reuse, R100, R116 ;  /* 0x000000645874723c */ /* 0x040ff00000041874 */
[----:B------:R-:W-:Y:S01]  /*3aa0*/  HMMA.16816.F32.BF16 R88, R88, R108, R64 ;  /* 0x0000006c5858723c */ /* 0x000fe20000041840 */
[----:B------:R-:W0:Y:S07]  /*3ab0*/  LDSM.16.MT88.4 R64, [R137+0x5800] ;  /* 0x005800008940783b */ /* 0x000e2e0000004200 */
[C---:B------:R-:W-:Y:S08]  /*3ac0*/  HMMA.16816.F32.BF16 R68, R120.reuse, R92, R68 ;  /* 0x0000005c7844723c */ /* 0x040ff00000041844 */
[C---:B------:R-:W-:Y:S08]  /*3ad0*/  HMMA.16816.F32.BF16 R72, R120.reuse, R96, R72 ;  /* 0x000000607848723c */ /* 0x040ff00000041848 */
[C---:B------:R-:W-:Y:S08]  /*3ae0*/  HMMA.16816.F32.BF16 R80, R120.reuse, R100, R80 ;  /* 0x000000647850723c */ /* 0x040ff00000041850 */
[----:B------:R-:W-:Y:S01]  /*3af0*/  HMMA.16816.F32.BF16 R84, R120, R108, R84 ;  /* 0x0000006c7854723c */ /* 0x000fe20000041854 */
[----:B------:R-:W-:-:S04]  /*3b00*/  IADD3 R141, R141, -0x1, RZ ;  /* 0xffffffff8d8d7810 */ /* 0x000fc80007ffe0ff */
[----:B------:R-:W-:Y:S01]  /*3b10*/  ISETP.NE.U32.AND P0, PT, R141, RZ, PT ;  /* 0x000000ff8d00720c */ /* 0x000fe20003f05070 */
[----:B------:R-:W-:Y:S02]  /*3b20*/  UIADD3 UR4, UR4, -0x40, URZ ;  /* 0xffffffc004047890 */ /* 0x000fe4000fffe03f */
[----:B--2---:R-:W-:Y:S01]  /*3b30*/  HMMA.16816.F32.BF16 R68, R44, R94, R68 ;  /* 0x0000005e2c44723c */ /* 0x004fe20000041844 */
[----:B------:R-:W-:-:S07]  /*3b40*/  IMAD.WIDE R224, R2, 0x2, R224 ;  /* 0x0000000202e07825 */ /* 0x000fce00078e02e0 */
[----:B0-----:R-:W-:Y:S01]  /*3b50*/  HMMA.16816.F32.BF16 R104, R64, R94, R104 ;  /* 0x0000005e4068723c */ /* 0x001fe20000041868 */
[----:B------:R-:W-:-:S07]  /*3b60*/  IMAD.WIDE R222, R2, 0x2, R222 ;  /* 0x0000000202de7825 */ /* 0x000fce00078e02de */
[----:B------:R-:W-:Y:S01]  /*3b70*/  HMMA.16816.F32.BF16 R112, R64, R98, R112 ;  /* 0x000000624070723c */ /* 0x000fe20000041870 */
[----:B------:R-:W-:-:S07]  /*3b80*/  IMAD.WIDE R220, R2, 0x2, R220 ;  /* 0x0000000202dc7825 */ /* 0x000fce00078e02dc */
[----:B------:R-:W-:Y:S01]  /*3b90*/  HMMA.16816.F32.BF16 R116, R64, R102, R116 ;  /* 0x000000664074723c */ /* 0x000fe20000041874 */
[----:B------:R-:W-:-:S04]  /*3ba0*/  IMAD.WIDE R218, R2, 0x2, R218 ;  /* 0x0000000202da7825 */ /* 0x000fc800078e02da */
[----:B------:R-:W-:-:S03]  /*3bb0*/  IMAD.WIDE R216, R2, 0x2, R216 ;  /* 0x0000000202d87825 */ /* 0x000fc600078e02d8 */
        /* <DEDUP_REMOVED lines=31> */
[----:B------:R-:W-:Y:S01]  /*3db0*/  IMAD.WIDE R208, R0, 0x2, R208 ;  /* 0x0000000200d07825 */ /* 0x000fe200078e02d0 */
[----:B------:R-:W-:Y:S01]  /*3dc0*/  @!P0 CALL.REL.NOINC `(.L_x_2) ;  /* 0x0000001000008944 */ /* 0x000fe20003c00000 */
[----:B------:R-:W-:Y:S05]  /*3dd0*/  BRA `(.L_x_3) ;  /* 0xffffed7000007947 */ /* 0x000fea000383ffff */
.L_x_2:
[----:B------:R-:W-:Y:S02]  /*3de0*/  F2FP.BF16.PACK_AB R2, R75, R71 ;  /* 0x000000474b02723e */ /* 0x000fe400000010ff */
[----:B------:R-:W-:Y:S02]  /*3df0*/  F2FP.BF16.PACK_AB R4, R115, R107 ;  /* 0x0000006b7304723e */ /* 0x000fe400000010ff */
[----:B------:R-:W-:Y:S02]  /*3e00*/  F2FP.BF16.PACK_AB R6, R73, R69 ;  /* 0x000000454906723e */ /* 0x000fe400000010ff */
[----:B------:R-:W-:Y:S02]  /*3e10*/  F2FP.BF16.PACK_AB R8, R113, R105 ;  /* 0x000000697108723e */ /* 0x000fe400000010ff */
[----:B------:R-:W-:Y:S02]  /*3e20*/  F2FP.BF16.PACK_AB R3, R87, R83 ;  /* 0x000000535703723e */ /* 0x000fe400000010ff */
[----:B------:R-:W-:-:S02]  /*3e30*/  F2FP.BF16.PACK_AB R71, R86, R82 ;  /* 0x000000525647723e */ /* 0x000fc400000010ff */
        /* <DEDUP_REMOVED lines=10> */
.L_x_1:
[C---:B------:R-:W-:Y:S01]  /*3ee0*/  IMAD.SHL.U32 R10, R136.reuse, 0x10, RZ ;  /* 0x00000010880a7824 */ /* 0x040fe200078e00ff */
[----:B------:R-:W-:Y:S01]  /*3ef0*/  SHF.R.S32.HI R12, RZ, 0x4, R136 ;  /* 0x00000004ff0c7819 */ /* 0x000fe20000011488 */
[C---:B------:R-:W-:Y:S01]  /*3f00*/  IMAD.SHL.U32 R14, R136.reuse, 0x8, RZ ;  /* 0x00000008880e7824 */ /* 0x040fe200078e00ff */
[----:B------:R-:W-:Y:S01]  /*3f10*/  BAR.SYNC.DEFER_BLOCKING 0x0 ;  /* 0x0000000000007b1d */ /* 0x000fe20000010000 */
[----:B------:R-:W-:Y:S01]  /*3f20*/  IMAD.SHL.U32 R0, R136, 0x4, RZ ;  /* 0x0000000488007824 */ /* 0x000fe200078e00ff */
[----:B------:R-:W-:-:S02]  /*3f30*/  LOP3.LUT R11, R10, 0x30, RZ, 0xc0, !PT ;  /* 0x000000300a0b7812 */ /* 0x000fc400078ec0ff */
[----:B------:R-:W-:Y:S02]  /*3f40*/  SGXT R10, R12, 0x1 ;  /* 0x000000010c0a781a */ /* 0x000fe40000000200 */
[----:B------:R-:W-:Y:S02]  /*3f50*/  LOP3.LUT R15, R11, 0x380, R14, 0xf8, !PT ;  /* 0x000003800b0f7812 */ /* 0x000fe400078ef80e */
[----:B------:R-:W-:Y:S02]  /*3f60*/  LOP3.LUT R12, R21, 0x38, R0, 0xf8, !PT ;  /* 0x00000038150c7812 */ /* 0x000fe400078ef800 */
[----:B------:R-:W-:Y:S02]  /*3f70*/  LOP3.LUT R11, R10, 0x1040, RZ, 0xc0, !PT ;  /* 0x000010400a0b7812 */ /* 0x000fe400078ec0ff */
[----:B------:R-:W-:Y:S02]  /*3f80*/  LOP3.LUT R0, R136, 0x80, RZ, 0xc0, !PT ;  /* 0x0000008088007812 */ /* 0x000fe400078ec0ff */
[----:B------:R-:W-:-:S02]  /*3f90*/  SHF.R.S32.HI R10, RZ, 0x2, R136 ;  /* 0x00000002ff0a7819 */ /* 0x000fc40000011488 */
[----:B------:R-:W-:Y:S02]  /*3fa0*/  SHF.R.S32.HI R14, RZ, 0x3, R136 ;  /* 0x00000003ff0e7819 */ /* 0x000fe40000011488 */
[----:B------:R-:W-:Y:S02]  /*3fb0*/  LOP3.LUT R11, R11, 0x40, R22, 0x78, !PT ;  /* 0x000000400b0b7812 */ /* 0x000fe400078e7816 */
[----:B------:R-:W-:Y:S02]  /*3fc0*/  SHF.R.U32.HI R13, RZ, 0x1, R0 ;  /* 0x00000001ff0d7819 */ /* 0x000fe40000011600 */
[----:B------:R-:W-:Y:S02]  /*3fd0*/  SGXT R0, R10, 0x1 ;  /* 0x000000010a00781a */ /* 0x000fe40000000200 */
[----:B------:R-:W-:Y:S02]  /*3fe0*/  SGXT R10, R14, 0x1 ;  /* 0x000000010e0a781a */ /* 0x000fe40000000200 */
[----:B------:R-:W-:-:S02]  /*3ff0*/  LOP3.LUT R11, R12, R11, RZ, 0xfc, !PT ;  /* 0x0000000b0c0b7212 */ /* 0x000fc400078efcff */
[----:B------:R-:W-:Y:S02]  /*4000*/  LOP3.LUT R0, R13, 0x1040, R0, 0x78, !PT ;  /* 0x000010400d007812 */ /* 0x000fe400078e7800 */
[----:B------:R-:W-:Y:S02]  /*4010*/  LOP3.LUT R15, R15, 0x2008, R10, 0xf8, !PT ;  /* 0x000020080f0f7812 */ /* 0x000fe400078ef80a */
[----:B------:R-:W-:Y:S02]  /*4020*/  LOP3.LUT R11, R11, 0x80, R136, 0xf8, !PT ;  /* 0x000000800b0b7812 */ /* 0x000fe400078ef888 */
[----:B------:R-:W-:Y:S02]  /*4030*/  LOP3.LUT R15, R15, R0, RZ, 0xfc, !PT ;  /* 0x000000000f0f7212 */ /* 0x000fe400078efcff */
[----:B------:R-:W-:Y:S01]  /*4040*/  LOP3.LUT R0, R11, 0x8, RZ, 0x3c, !PT ;  /* 0x000000080b007812 */ /* 0x000fe200078e3cff */
[----:B------:R-:W-:Y:S01]  /*4050*/  STS.64 [R11], R104 ;  /* 0x000000680b007388 */ /* 0x000fe20000000a00 */
[----:B------:R-:W-:-:S02]  /*4060*/  LOP3.LUT R10, R15, 0x8, RZ, 0x3c, !PT ;  /* 0x000000080f0a7812 */ /* 0x000fc400078e3cff */
[C---:B------:R-:W-:Y:S01]  /*4070*/  ISETP.GE.AND P0, PT, R23.reuse, c[0x0][0x178], PT ;  /* 0x00005e0017007a0c */ /* 0x040fe20003f06270 */
[----:B------:R-:W-:Y:S01]  /*4080*/  STS.64 [R11+0x200], R8 ;  /* 0x000200080b007388 */ /* 0x000fe20000000a00 */
[----:B------:R-:W-:Y:S02]  /*4090*/  IMAD R23, R23, c[0x0][0x194], RZ ;  /* 0x0000650017177a24 */ /* 0x000fe400078e02ff */
[----:B------:R-:W-:Y:S01]  /*40a0*/  ISETP.LT.AND P5, PT, R39, c[0x0][0x17c], !P0 ;  /* 0x00005f0027007a0c */ /* 0x000fe200047a1270 */
[----:B------:R-:W-:Y:S01]  /*40b0*/  STS.64 [R11+0x100], R68 ;  /* 0x000100440b007388 */ /* 0x000fe20000000a00 */
[C---:B------:R-:W-:Y:S01]  /*40c0*/  ISETP.LT.AND P1, PT, R135.reuse, c[0x0][0x17c], !P0 ;  /* 0x00005f0087007a0c */ /* 0x040fe20004721270 */
[----:B------:R-:W-:Y:S01]  /*40d0*/  IMAD R135, R135, c[0x0][0x198], RZ ;  /* 0x0000660087877a24 */ /* 0x000fe200078e02ff */
[C---:B------:R-:W-:Y:S01]  /*40e0*/  LEA R39, P3, R23.reuse, c[0x0][0x170], 0x1 ;  /* 0x00005c0017277a11 */ /* 0x040fe200078608ff */
[----:B------:R-:W-:Y:S01]  /*40f0*/  STS.64 [R11+0x300], R6 ;  /* 0x000300060b007388 */ /* 0x000fe20000000a00 */
[C---:B------:R-:W-:Y:S01]  /*4100*/  ISETP.LT.AND P4, PT, R134.reuse, c[0x0][0x17c], !P0 ;  /* 0x00005f0086007a0c */ /* 0x040fe20004781270 */
[----:B------:R-:W-:Y:S01]  /*4110*/  IMAD R134, R134, c[0x0][0x198], RZ ;  /* 0x0000660086867a24 */ /* 0x000fe200078e02ff */
[----:B------:R-:W-:Y:S01]  /*4120*/  LEA.HI.X.SX32 R49, R23, c[0x0][0x174], 0x1, P3 ;  /* 0x00005d0017317a11 */ /* 0x000fe200018f0eff */
[----:B------:R-:W-:Y:S01]  /*4130*/  STS.64 [R0+0x2000], R106 ;  /* 0x0020006a00007388 */ /* 0x000fe20000000a00 */
[C---:B------:R-:W-:Y:S01]  /*4140*/  ISETP.LT.AND P2, PT, R133.reuse, c[0x0][0x17c], !P0 ;  /* 0x00005f0085007a0c */ /* 0x040fe20004741270 */
[----:B------:R-:W-:-:S02]  /*4150*/  IMAD R133, R133, c[0x0][0x198], RZ ;  /* 0x0000660085857a24 */ /* 0x000fc400078e02ff */
[----:B------:R0:W-:Y:S04]  /*4160*/  STS.64 [R0+0x2200], R4 ;  /* 0x0022000400007388 */ /* 0x0001e80000000a00 */
[----:B------:R-:W-:Y:S04]  /*4170*/  STS.64 [R0+0x2100], R70 ;  /* 0x0021004600007388 */ /* 0x000fe80000000a00 */
[----:B------:R1:W-:Y:S04]  /*4180*/  STS.64 [R0+0x2300], R2 ;  /* 0x0023000200007388 */ /* 0x0003e80000000a00 */
[----:B------:R-:W-:Y:S01]  /*4190*/  BAR.SYNC.DEFER_BLOCKING 0x0 ;  /* 0x0000000000007b1d */ /* 0x000fe20000010000 */
[----:B0-----:R-:W-:-:S04]  /*41a0*/  LEA R4, P3, R134, R39, 0x1 ;  /* 0x0000002786047211 */ /* 0x001fc800078608ff */
[----:B------:R-:W-:Y:S02]  /*41b0*/  LEA.HI.X.SX32 R5, R134, R49, 0x1, P3 ;  /* 0x0000003186057211 */ /* 0x000fe400018f0eff */
[----:B-1----:R-:W-:Y:S01]  /*41c0*/  LEA R2, P6, R135, R39, 0x1 ;  /* 0x0000002787027211 */ /* 0x002fe200078c08ff */
[----:B------:R-:W-:-:S03]  /*41d0*/  IMAD R0, R132, c[0x0][0x198], RZ ;  /* 0x0000660084007a24 */ /* 0x000fc600078e02ff */
[----:B------:R-:W-:Y:S02]  /*41e0*/  LEA.HI.X.SX32 R3, R135, R49, 0x1, P6 ;  /* 0x0000003187037211 */ /* 0x000fe400030f0eff */
[CC--:B------:R-:W-:Y:S02]  /*41f0*/  LEA R6, P6, R133.reuse, R39.reuse, 0x1 ;  /* 0x0000002785067211 */ /* 0x0c0fe400078c08ff */
[C---:B------:R-:W-:Y:S02]  /*4200*/  LEA R8, P3, R0.reuse, R39, 0x1 ;  /* 0x0000002700087211 */ /* 0x040fe400078608ff */
[-C--:B------:R-:W-:Y:S02]  /*4210*/  LEA.HI.X.SX32 R7, R133, R49.reuse, 0x1, P6 ;  /* 0x0000003185077211 */ /* 0x080fe400030f0eff */
[----:B------:R-:W-:Y:S01]  /*4220*/  LEA.HI.X.SX32 R9, R0, R49, 0x1, P3 ;  /* 0x0000003100097211 */ /* 0x000fe200018f0eff */
[----:B------:R-:W-:Y:S01]  /*4230*/  IMAD R0, R127, c[0x0][0x198], RZ ;  /* 0x000066007f007a24 */ /* 0x000fe200078e02ff */
[C---:B------:R-:W-:Y:S01]  /*4240*/  ISETP.LT.AND P3, PT, R130.reuse, c[0x0][0x17c], !P0 ;  /* 0x00005f0082007a0c */ /* 0x040fe20004761270 */
[----:B------:R-:W-:Y:S01]  /*4250*/  IMAD R130, R130, c[0x0][0x198], RZ ;  /* 0x0000660082827a24 */ /* 0x000fe200078e02ff */
[----:B------:R-:W0:Y:S04]  /*4260*/  LDS.64 R12, [R15] ;  /* 0x000000000f0c7984 */ /* 0x000e280000000a00 */
[----:B------:R-:W1:Y:S04]  /*4270*/  LDS.64 R20, [R10] ;  /* 0x000000000a147984 */ /* 0x000e680000000a00 */
[----:B------:R-:W2:Y:S04]  /*4280*/  LDS.64 R16, [R15+0x400] ;  /* 0x000400000f107984 */ /* 0x000ea80000000a00 */
[----:B------:R-:W3:Y:S04]  /*4290*/  LDS.64 R44, [R10+0x400] ;  /* 0x000400000a2c7984 */ /* 0x000ee80000000a00 */
[----:B------:R-:W4:Y:S04]  /*42a0*/  LDS.64 R18, [R15+0x800] ;  /* 0x000800000f127984 */ /* 0x000f280000000a00 */
[----:B------:R-:W5:Y:S04]  /*42b0*/  LDS.64 R46, [R10+0x800] ;  /* 0x000800000a2e7984 */ /* 0x000f680000000a00 */
[----:B------:R-:W5:Y:S04]  /*42c0*/  LDS.64 R14, [R15+0xc00] ;  /* 0x000c00000f0e7984 */ /* 0x000f680000000a00 */
[----:B------:R0:W5:Y:S02]  /*42d0*/  LDS.64 R22, [R10+0xc00] ;  /* 0x000c00000a167984 */ /* 0x0001640000000a00 */
[----:B0-----:R-:W-:-:S02]  /*42e0*/  LEA R10, P6, R130, R39, 0x1 ;  /* 0x00000027820a7211 */ /* 0x001fc400078c08ff */
[----:B------:R0:W-:Y:S01]  /*42f0*/  @P1 STG.E.U16 [R2.64], R12 ;  /* 0x0000000c02001986 */ /* 0x0001e2000c101506 */
[----:B------:R-:W-:Y:S02]  /*4300*/  ISETP.LT.AND P1, PT, R132, c[0x0][0x17c], !P0 ;  /* 0x00005f0084007a0c */ /* 0x000fe40004721270 */
[----:B------:R-:W-:Y:S01]  /*4310*/  LEA.HI.X.SX32 R11, R130, R49, 0x1, P6 ;  /* 0x00000031820b7211 */ /* 0x000fe200030f0eff */
[----:B-1----:R1:W-:Y:S01]  /*4320*/  @P4 STG.E.U16 [R4.64], R20 ;  /* 0x0000001404004986 */ /* 0x0023e2000c101506 */
[C---:B------:R-:W-:Y:S01]  /*4330*/  ISETP.LT.AND P4, PT, R131.reuse, c[0x0][0x17c], !P0 ;  /* 0x00005f0083007a0c */ /* 0x040fe20004781270 */
[----:B------:R-:W-:Y:S02]  /*4340*/  IMAD R131, R131, c[0x0][0x198], RZ ;  /* 0x0000660083837a24 */ /* 0x000fe400078e02ff */
[----:B--2---:R2:W-:Y:S03]  /*4350*/  @P2 STG.E.U16 [R6.64], R16 ;  /* 0x0000001006002986 */ /* 0x0045e6000c101506 */
[----:B0-----:R-:W-:-:S03]  /*4360*/  LEA R2, P2, R131, R39, 0x1 ;  /* 0x0000002783027211 */ /* 0x001fc600078408ff */
[----:B---3--:R0:W-:Y:S01]  /*4370*/  @P1 STG.E.U16 [R8.64], R44 ;  /* 0x0000002c08001986 */ /* 0x0081e2000c101506 */
[C---:B------:R-:W-:Y:S01]  /*4380*/  ISETP.LT.AND P1, PT, R129.reuse, c[0x0][0x17c], !P0 ;  /* 0x00005f0081007a0c */ /* 0x040fe20004721270 */
[----:B------:R-:W-:Y:S01]  /*4390*/  IMAD R129, R129, c[0x0][0x198], RZ ;  /* 0x0000660081817a24 */ /* 0x000fe200078e02ff */
[----:B------:R-:W-:Y:S02]  /*43a0*/  LEA.HI.X.SX32 R3, R131, R49, 0x1, P2 ;  /* 0x0000003183037211 */ /* 0x000fe400010f0eff */
[C---:B------:R-:W-:Y:S01]  /*43b0*/  ISETP.LT.AND P2, PT, R128.reuse, c[0x0][0x17c], !P0 ;  /* 0x00005f0080007a0c */ /* 0x040fe20004741270 */
[----:B------:R-:W-:Y:S01]  /*43c0*/  IMAD R128, R128, c[0x0][0x198], RZ ;  /* 0x0000660080807a24 */ /* 0x000fe200078e02ff */
[----:B------:R-:W-:Y:S01]  /*43d0*/  PRMT R12, R12, 0x7632, R12 ;  /* 0x000076320c0c7816 */ /* 0x000fe2000000000c */
[----:B----4-:R3:W-:Y:S01]  /*43e0*/  @P4 STG.E.U16 [R2.64], R18 ;  /* 0x0000001202004986 */ /* 0x0107e2000c101506 */
[-C--:B-1----:R-:W-:Y:S02]  /*43f0*/  LEA R4, P4, R129, R39.reuse, 0x1 ;  /* 0x0000002781047211 */ /* 0x082fe400078808ff */
[----:B------:R-:W-:Y:S01]  /*4400*/  PRMT R20, R20, 0x7632, R20 ;  /* 0x0000763214147816 */ /* 0x000fe20000000014 */
[----:B-----5:R-:W-:Y:S01]  /*4410*/  @P3 STG.E.U16 [R10.64], R46 ;  /* 0x0000002e0a003986 */ /* 0x020fe2000c101506 */
[----:B--2---:R-:W-:-:S02]  /*4420*/  LEA R6, P3, R128, R39, 0x1 ;  /* 0x0000002780067211 */ /* 0x004fc400078608ff */
[-C--:B------:R-:W-:Y:S02]  /*4430*/  LEA.HI.X.SX32 R5, R129, R49.reuse, 0x1, P4 ;  /* 0x0000003181057211 */ /* 0x080fe400020f0eff */
[----:B------:R-:W-:Y:S02]  /*4440*/  LEA.HI.X.SX32 R7, R128, R49, 0x1, P3 ;  /* 0x0000003180077211 */ /* 0x000fe400018f0eff */
[----:B------:R-:W-:Y:S01]  /*4450*/  ISETP.LT.AND P3, PT, R127, c[0x0][0x17c], !P0 ;  /* 0x00005f007f007a0c */ /* 0x000fe20004761270 */
[----:B------:R1:W-:Y:S01]  /*4460*/  @P1 STG.E.U16 [R4.64], R14 ;  /* 0x0000000e04001986 */ /* 0x0003e2000c101506 */
[----:B0-----:R-:W-:Y:S02]  /*4470*/  LEA R8, P1, R0, R39, 0x1 ;  /* 0x0000002700087211 */ /* 0x001fe400078208ff */
[----:B------:R-:W-:Y:S01]  /*4480*/  PRMT R16, R16, 0x7632, R16 ;  /* 0x0000763210107816 */ /* 0x000fe20000000010 */
[----:B------:R0:W-:Y:S01]  /*4490*/  @P2 STG.E.U16 [R6.64], R22 ;  /* 0x0000001606002986 */ /* 0x0001e2000c101506 */
[C---:B------:R-:W-:Y:S01]  /*44a0*/  ISETP.LT.AND P2, PT, R126.reuse, c[0x0][0x17c], !P0 ;  /* 0x00005f007e007a0c */ /* 0x040fe20004741270 */
[----:B------:R-:W-:Y:S01]  /*44b0*/  IMAD R126, R126, c[0x0][0x198], RZ ;  /* 0x000066007e7e7a24 */ /* 0x000fe200078e02ff */
[----:B------:R-:W-:Y:S01]  /*44c0*/  LEA.HI.X.SX32 R9, R0, R49, 0x1, P1 ;  /* 0x0000003100097211 */ /* 0x000fe200008f0eff */
[----:B------:R-:W-:Y:S01]  /*44d0*/  IMAD R0, R42, c[0x0][0x198], RZ ;  /* 0x000066002a007a24 */ /* 0x000fe200078e02ff */
[C---:B------:R-:W-:Y:S01]  /*44e0*/  ISETP.LT.AND P1, PT, R125.reuse, c[0x0][0x17c], !P0 ;  /* 0x00005f007d007a0c */ /* 0x040fe20004721270 */
[----:B------:R-:W-:Y:S01]  /*44f0*/  IMAD R125, R125, c[0x0][0x198], RZ ;  /* 0x000066007d7d7a24 */ /* 0x000fe200078e02ff */
[----:B---3--:R-:W-:Y:S01]  /*4500*/  LEA R2, P6, R126, R39, 0x1 ;  /* 0x000000277e027211 */ /* 0x008fe200078c08ff */
[----:B------:R-:W-:Y:S01]  /*4510*/  @P3 STG.E.U16 [R8.64], R12 ;  /* 0x0000000c08003986 */ /* 0x000fe2000c101506 */
[----:B------:R-:W-:-:S02]  /*4520*/  PRMT R18, R18, 0x7632, R18 ;  /* 0x0000763212127816 */ /* 0x000fc40000000012 */
[----:B------:R-:W-:Y:S02]  /*4530*/  LEA.HI.X.SX32 R3, R126, R49, 0x1, P6 ;  /* 0x000000317e037211 */ /* 0x000fe400030f0eff */
[C---:B------:R-:W-:Y:S01]  /*4540*/  ISETP.LT.AND P6, PT, R124.reuse, c[0x0][0x17c], !P0 ;  /* 0x00005f007c007a0c */ /* 0x040fe200047c1270 */
[----:B------:R-:W-:Y:S01]  /*4550*/  IMAD R124, R124, c[0x0][0x198], RZ ;  /* 0x000066007c7c7a24 */ /* 0x000fe200078e02ff */
[C---:B-1----:R-:W-:Y:S01]  /*4560*/  LEA R4, P3, R125.reuse, R39, 0x1 ;  /* 0x000000277d047211 */ /* 0x042fe200078608ff */
[----:B------:R1:W-:Y:S01]  /*4570*/  @P2 STG.E.U16 [R2.64], R20 ;  /* 0x0000001402002986 */ /* 0x0003e2000c101506 */
[----:B------:R-:W-:Y:S02]  /*4580*/  PRMT R46, R46, 0x7632, R46 ;  /* 0x000076322e2e7816 */ /* 0x000fe4000000002e */
[----:B------:R-:W-:Y:S02]  /*4590*/  LEA.HI.X.SX32 R5, R125, R49, 0x1, P3 ;  /* 0x000000317d057211 */ /* 0x000fe400018f0eff */
[----:B0-----:R-:W-:-:S02]  /*45a0*/  LEA R6, P2, R124, R39, 0x1 ;  /* 0x000000277c067211 */ /* 0x001fc400078408ff */
[----:B------:R-:W-:Y:S01]  /*45b0*/  PRMT R14, R14, 0x7632, R14 ;  /* 0x000076320e0e7816 */ /* 0x000fe2000000000e */
[----:B------:R-:W-:Y:S01]  /*45c0*/  @P1 STG.E.U16 [R4.64], R16 ;  /* 0x0000001004001986 */ /* 0x000fe2000c101506 */
[----:B------:R-:W-:Y:S02]  /*45d0*/  LEA.HI.X.SX32 R7, R124, R49, 0x1, P2 ;  /* 0x000000317c077211 */ /* 0x000fe400010f0eff */
[C---:B------:R-:W-:Y:S01]  /*45e0*/  ISETP.LT.AND P1, PT, R43.reuse, c[0x0][0x17c], !P0 ;  /* 0x00005f002b007a0c */ /* 0x040fe20004721270 */
[----:B------:R-:W-:Y:S01]  /*45f0*/  IMAD R43, R43, c[0x0][0x198], RZ ;  /* 0x000066002b2b7a24 */ /* 0x000fe200078e02ff */
[----:B-1----:R-:W-:Y:S02]  /*4600*/  PRMT R3, R44, 0x7632, R3 ;  /* 0x000076322c037816 */ /* 0x002fe40000000003 */
[----:B------:R-:W-:Y:S02]  /*4610*/  ISETP.LT.AND P2, PT, R42, c[0x0][0x17c], !P0 ;  /* 0x00005f002a007a0c */ /* 0x000fe40004741270 */
[-C--:B------:R-:W-:Y:S01]  /*4620*/  LEA R8, P3, R43, R39.reuse, 0x1 ;  /* 0x000000272b087211 */ /* 0x080fe200078608ff */
[----:B------:R0:W-:Y:S01]  /*4630*/  @P6 STG.E.U16 [R6.64], R3 ;  /* 0x0000000306006986 */ /* 0x0001e2000c101506 */
[----:B------:R-:W-:-:S02]  /*4640*/  LEA R2, P6, R0, R39, 0x1 ;  /* 0x0000002700027211 */ /* 0x000fc400078c08ff */
[-C--:B------:R-:W-:Y:S01]  /*4650*/  LEA.HI.X.SX32 R9, R43, R49.reuse, 0x1, P3 ;  /* 0x000000312b097211 */ /* 0x080fe200018f0eff */
[----:B------:R-:W-:Y:S01]  /*4660*/  IMAD.MOV.U32 R43, RZ, RZ, c[0x0][0x198] ;  /* 0x00006600ff2b7624 */ /* 0x000fe200078e00ff */
[----:B------:R-:W-:Y:S02]  /*4670*/  PRMT R22, R22, 0x7632, R22 ;  /* 0x0000763216167816 */ /* 0x000fe40000000016 */
[----:B------:R-:W-:Y:S01]  /*4680*/  ISETP.LT.AND P4, PT, R38, c[0x0][0x17c], !P0 ;  /* 0x00005f0026007a0c */ /* 0x000fe20004781270 */
[----:B------:R-:W-:Y:S01]  /*4690*/  @P1 STG.E.U16 [R8.64], R18 ;  /* 0x0000001208001986 */ /* 0x000fe2000c101506 */
[----:B------:R-:W-:Y:S01]  /*46a0*/  IMAD R135, R43, 0x40, R135 ;  /* 0x000000402b877824 */ /* 0x000fe200078e0287 */
[----:B------:R-:W-:Y:S02]  /*46b0*/  ISETP.LT.AND P3, PT, R37, c[0x0][0x17c], !P0 ;  /* 0x00005f0025007a0c */ /* 0x000fe40004761270 */
[----:B0-----:R-:W-:Y:S01]  /*46c0*/  LEA.HI.X.SX32 R3, R0, R49, 0x1, P6 ;  /* 0x0000003100037211 */ /* 0x001fe200030f0eff */
[----:B------:R-:W-:Y:S01]  /*46d0*/  IMAD R0, R43, 0x4, R135 ;  /* 0x000000042b007824 */ /* 0x000fe200078e0287 */
[C---:B------:R-:W-:Y:S01]  /*46e0*/  ISETP.LT.AND P6, PT, R41.reuse, c[0x0][0x17c], !P0 ;  /* 0x00005f0029007a0c */ /* 0x040fe200047c1270 */
[----:B------:R-:W-:-:S02]  /*46f0*/  IMAD R41, R41, c[0x0][0x198], RZ ;  /* 0x0000660029297a24 */ /* 0x000fc400078e02ff */
[----:B------:R0:W-:Y:S01]  /*4700*/  @P2 STG.E.U16 [R2.64], R46 ;  /* 0x0000002e02002986 */ /* 0x0001e2000c101506 */
[C---:B------:R-:W-:Y:S01]  /*4710*/  ISETP.LT.AND P2, PT, R40.reuse, c[0x0][0x17c], !P0 ;  /* 0x00005f0028007a0c */ /* 0x040fe20004741270 */
[----:B------:R-:W-:Y:S01]  /*4720*/  IMAD R40, R40, c[0x0][0x198], RZ ;  /* 0x0000660028287a24 */ /* 0x000fe200078e02ff */
[----:B------:R-:W-:Y:S01]  /*4730*/  LEA R4, P1, R41, R39, 0x1 ;  /* 0x0000002729047211 */ /* 0x000fe200078208ff */
[----:B------:R-:W-:-:S03]  /*4740*/  IMAD R10, R43, 0x4, R0 ;  /* 0x000000042b0a7824 */ /* 0x000fc600078e0200 */
[----:B------:R-:W-:Y:S02]  /*4750*/  LEA.HI.X.SX32 R5, R41, R49, 0x1, P1 ;  /* 0x0000003129057211 */ /* 0x000fe400008f0eff */
[----:B------:R-:W-:-:S03]  /*4760*/  LEA R6, P1, R40, R39, 0x1 ;  /* 0x0000002728067211 */ /* 0x000fc600078208ff */
[----:B------:R1:W-:Y:S01]  /*4770*/  @P6 STG.E.U16 [R4.64], R14 ;  /* 0x0000000e04006986 */ /* 0x0003e2000c101506 */
[C---:B0-----:R-:W-:Y:S02]  /*4780*/  LEA R2, P6, R135.reuse, R39, 0x1 ;  /* 0x0000002787027211 */ /* 0x041fe400078c08ff */
[-C--:B------:R-:W-:Y:S02]  /*4790*/  LEA.HI.X.SX32 R7, R40, R49.reuse, 0x1, P1 ;  /* 0x0000003128077211 */ /* 0x080fe400008f0eff */
[----:B------:R-:W-:Y:S02]  /*47a0*/  LEA.HI.X.SX32 R3, R135, R49, 0x1, P6 ;  /* 0x0000003187037211 */ /* 0x000fe400030f0eff */
[----:B------:R-:W-:Y:S01]  /*47b0*/  LEA R8, P6, R0, R39, 0x1 ;  /* 0x0000002700087211 */ /* 0x000fe200078c08ff */
[----:B------:R0:W-:Y:S01]  /*47c0*/  @P2 STG.E.U16 [R6.64], R22 ;  /* 0x0000001606002986 */ /* 0x0001e2000c101506 */
[----:B------:R-:W-:Y:S02]  /*47d0*/  ISETP.LT.AND P1, PT, R36, c[0x0][0x17c], !P0 ;  /* 0x00005f0024007a0c */ /* 0x000fe40004721270 */
[----:B------:R-:W-:Y:S01]  /*47e0*/  LEA.HI.X.SX32 R9, R0, R49, 0x1, P6 ;  /* 0x0000003100097211 */ /* 0x000fe200030f0eff */
[----:B------:R-:W-:Y:S01]  /*47f0*/  IMAD R0, R43, 0x4, R10 ;  /* 0x000000042b007824 */ /* 0x000fe200078e020a */
[----:B-1----:R-:W-:Y:S01]  /*4800*/  LEA R4, P6, R10, R39, 0x1 ;  /* 0x000000270a047211 */ /* 0x002fe200078c08ff */
[----:B------:R1:W-:Y:S01]  /*4810*/  @P5 STG.E.U16 [R2.64], R13 ;  /* 0x0000000d02005986 */ /* 0x0003e2000c101506 */
[----:B------:R-:W-:-:S02]  /*4820*/  ISETP.LT.AND P2, PT, R35, c[0x0][0x17c], !P0 ;  /* 0x00005f0023007a0c */ /* 0x000fc40004741270 */
[----:B------:R-:W-:Y:S01]  /*4830*/  LEA.HI.X.SX32 R5, R10, R49, 0x1, P6 ;  /* 0x000000310a057211 */ /* 0x000fe200030f0eff */
[C---:B------:R-:W-:Y:S01]  /*4840*/  IMAD R10, R43.reuse, 0x4, R0 ;  /* 0x000000042b0a7824 */ /* 0x040fe200078e0200 */
[----:B------:R2:W-:Y:S01]  /*4850*/  @P4 STG.E.U16 [R8.64], R21 ;  /* 0x0000001508004986 */ /* 0x0005e2000c101506 */
[----:B0-----:R-:W-:Y:S02]  /*4860*/  LEA R6, P6, R0, R39, 0x1 ;  /* 0x0000002700067211 */ /* 0x001fe400078c08ff */
[----:B------:R-:W-:Y:S01]  /*4870*/  ISETP.LT.AND P5, PT, R34, c[0x0][0x17c], !P0 ;  /* 0x00005f0022007a0c */ /* 0x000fe200047a1270 */
[----:B------:R0:W-:Y:S01]  /*4880*/  @P3 STG.E.U16 [R4.64], R17 ;  /* 0x0000001104003986 */ /* 0x0001e2000c101506 */
[----:B------:R-:W-:Y:S01]  /*4890*/  LEA.HI.X.SX32 R7, R0, R49, 0x1, P6 ;  /* 0x0000003100077211 */ /* 0x000fe200030f0eff */
[----:B------:R-:W-:Y:S01]  /*48a0*/  IMAD R0, R43, 0x4, R10 ;  /* 0x000000042b007824 */ /* 0x000fe200078e020a */
[C---:B-1----:R-:W-:Y:S02]  /*48b0*/  LEA R2, P6, R10.reuse, R39, 0x1 ;  /* 0x000000270a027211 */ /* 0x042fe400078c08ff */
[----:B------:R-:W-:Y:S01]  /*48c0*/  ISETP.LT.AND P4, PT, R33, c[0x0][0x17c], !P0 ;  /* 0x00005f0021007a0c */ /* 0x000fe20004781270 */
[----:B------:R1:W-:Y:S01]  /*48d0*/  @P1 STG.E.U16 [R6.64], R45 ;  /* 0x0000002d06001986 */ /* 0x0003e2000c101506 */
[----:B------:R-:W-:Y:S01]  /*48e0*/  LEA.HI.X.SX32 R3, R10, R49, 0x1, P6 ;  /* 0x000000310a037211 */ /* 0x000fe200030f0eff */
[----:B------:R-:W-:Y:S01]  /*48f0*/  IMAD R10, R43, 0x4, R0 ;  /* 0x000000042b0a7824 */ /* 0x000fe200078e0200 */
[----:B--2---:R-:W-:-:S02]  /*4900*/  LEA R8, P6, R0, R39, 0x1 ;  /* 0x0000002700087211 */ /* 0x004fc400078c08ff */
[----:B------:R-:W-:Y:S01]  /*4910*/  ISETP.LT.AND P3, PT, R32, c[0x0][0x17c], !P0 ;  /* 0x00005f0020007a0c */ /* 0x000fe20004761270 */
[----:B------:R2:W-:Y:S01]  /*4920*/  @P2 STG.E.U16 [R2.64], R19 ;  /* 0x0000001302002986 */ /* 0x0005e2000c101506 */
[----:B------:R-:W-:Y:S01]  /*4930*/  LEA.HI.X.SX32 R9, R0, R49, 0x1, P6 ;  /* 0x0000003100097211 */ /* 0x000fe200030f0eff */
[----:B------:R-:W-:Y:S01]  /*4940*/  IMAD R0, R43, 0x4, R10 ;  /* 0x000000042b007824 */ /* 0x000fe200078e020a */
[C---:B0-----:R-:W-:Y:S02]  /*4950*/  LEA R4, P6, R10.reuse, R39, 0x1 ;  /* 0x000000270a047211 */ /* 0x041fe400078c08ff */
[----:B------:R-:W-:Y:S01]  /*4960*/  ISETP.LT.AND P1, PT, R31, c[0x0][0x17c], !P0 ;  /* 0x00005f001f007a0c */ /* 0x000fe20004721270 */
[----:B------:R0:W-:Y:S01]  /*4970*/  @P5 STG.E.U16 [R8.64], R47 ;  /* 0x0000002f08005986 */ /* 0x0001e2000c101506 */
[----:B------:R-:W-:Y:S01]  /*4980*/  LEA.HI.X.SX32 R5, R10, R49, 0x1, P6 ;  /* 0x000000310a057211 */ /* 0x000fe200030f0eff */
[----:B------:R-:W-:Y:S01]  /*4990*/  IMAD R10, R43, 0x4, R0 ;  /* 0x000000042b0a7824 */ /* 0x000fe200078e0200 */
[----:B-1----:R-:W-:-:S02]  /*49a0*/  LEA R6, P6, R0, R39, 0x1 ;  /* 0x0000002700067211 */ /* 0x002fc400078c08ff */
[----:B------:R-:W-:Y:S01]  /*49b0*/  ISETP.LT.AND P2, PT, R30, c[0x0][0x17c], !P0 ;  /* 0x00005f001e007a0c */ /* 0x000fe20004741270 */
[----:B------:R1:W-:Y:S01]  /*49c0*/  @P4 STG.E.U16 [R4.64], R15 ;  /* 0x0000000f04004986 */ /* 0x0003e2000c101506 */
[----:B------:R-:W-:Y:S01]  /*49d0*/  LEA.HI.X.SX32 R7, R0, R49, 0x1, P6 ;  /* 0x0000003100077211 */ /* 0x000fe200030f0eff */
[----:B------:R-:W-:Y:S01]  /*49e0*/  IMAD R0, R43, 0x4, R10 ;  /* 0x000000042b007824 */ /* 0x000fe200078e020a */
[C---:B--2---:R-:W-:Y:S02]  /*49f0*/  LEA R2, P6, R10.reuse, R39, 0x1 ;  /* 0x000000270a027211 */ /* 0x044fe400078c08ff */
[----:B------:R-:W-:Y:S01]  /*4a00*/  PRMT R21, R21, 0x7632, R21 ;  /* 0x0000763215157816 */ /* 0x000fe20000000015 */
[----:B------:R-:W-:Y:S01]  /*4a10*/  IMAD R11, R43, 0x4, R0 ;  /* 0x000000042b0b7824 */ /* 0x000fe200078e0200 */
[----:B------:R-:W-:Y:S01]  /*4a20*/  LEA.HI.X.SX32 R3, R10, R49, 0x1, P6 ;  /* 0x000000310a037211 */ /* 0x000fe200030f0eff */
[----:B------:R2:W-:Y:S01]  /*4a30*/  @P3 STG.E.U16 [R6.64], R23 ;  /* 0x0000001706003986 */ /* 0x0005e2000c101506 */
[----:B0-----:R-:W-:-:S02]  /*4a40*/  LEA R8, P6, R0, R39, 0x1 ;  /* 0x0000002700087211 */ /* 0x001fc400078c08ff */
[----:B------:R-:W-:Y:S02]  /*4a50*/  ISETP.LT.AND P5, PT, R29, c[0x0][0x17c], !P0 ;  /* 0x00005f001d007a0c */ /* 0x000fe400047a1270 */
[----:B------:R-:W-:Y:S01]  /*4a60*/  LEA.HI.X.SX32 R9, R0, R49, 0x1, P6 ;  /* 0x0000003100097211 */ /* 0x000fe200030f0eff */
[----:B------:R-:W-:Y:S01]  /*4a70*/  IMAD R0, R43, 0x4, R11 ;  /* 0x000000042b007824 */ /* 0x000fe200078e020b */
[----:B-1----:R-:W-:Y:S02]  /*4a80*/  PRMT R5, R13, 0x7632, R5 ;  /* 0x000076320d057816 */ /* 0x002fe40000000005 */
[----:B------:R-:W-:Y:S01]  /*4a90*/  ISETP.LT.AND P4, PT, R28, c[0x0][0x17c], !P0 ;  /* 0x00005f001c007a0c */ /* 0x000fe20004781270 */
[----:B------:R-:W-:Y:S01]  /*4aa0*/  IMAD R12, R43, 0x4, R0 ;  /* 0x000000042b0c7824 */ /* 0x000fe200078e0200 */
[----:B------:R-:W-:Y:S01]  /*4ab0*/  ISETP.LT.AND P3, PT, R27, c[0x0][0x17c], !P0 ;  /* 0x00005f001b007a0c */ /* 0x000fe20004761270 */
[----:B------:R0:W-:Y:S01]  /*4ac0*/  @P1 STG.E.U16 [R2.64], R5 ;  /* 0x0000000502001986 */ /* 0x0001e2000c101506 */
[-C--:B------:R-:W-:Y:S01]  /*4ad0*/  LEA R4, P1, R11, R39.reuse, 0x1 ;  /* 0x000000270b047211 */ /* 0x080fe200078208ff */
[C---:B------:R-:W-:Y:S01]  /*4ae0*/  IMAD R13, R43.reuse, 0x4, R12 ;  /* 0x000000042b0d7824 */ /* 0x040fe200078e020c */
[-C--:B------:R-:W-:Y:S01]  /*4af0*/  LEA R10, P6, R12, R39.reuse, 0x1 ;  /* 0x000000270c0a7211 */ /* 0x080fe200078c08ff */
[----:B------:R1:W-:Y:S01]  /*4b00*/  @P2 STG.E.U16 [R8.64], R21 ;  /* 0x0000001508002986 */ /* 0x0003e2000c101506 */
[----:B--2---:R-:W-:Y:S01]  /*4b10*/  LEA R6, P2, R0, R39, 0x1 ;  /* 0x0000002700067211 */ /* 0x004fe200078408ff */
[----:B------:R-:W-:Y:S01]  /*4b20*/  IMAD R14, R43, 0x4, R13 ;  /* 0x000000042b0e7824 */ /* 0x000fe200078e020d */
[----:B------:R-:W-:-:S02]  /*4b30*/  PRMT R17, R17, 0x7632, R17 ;  /* 0x0000763211117816 */ /* 0x000fc40000000011 */
[-C--:B------:R-:W-:Y:S01]  /*4b40*/  LEA.HI.X.SX32 R7, R0, R49.reuse, 0x1, P2 ;  /* 0x0000003100077211 */ /* 0x080fe200010f0eff */
[----:B------:R-:W-:Y:S01]  /*4b50*/  IMAD R0, R43, 0x4, R14 ;  /* 0x000000042b007824 */ /* 0x000fe200078e020e */
[----:B------:R-:W-:Y:S02]  /*4b60*/  ISETP.LT.AND P2, PT, R26, c[0x0][0x17c], !P0 ;  /* 0x00005f001a007a0c */ /* 0x000fe40004741270 */
[-C--:B0-----:R-:W-:Y:S02]  /*4b70*/  LEA.HI.X.SX32 R5, R11, R49.reuse, 0x1, P1 ;  /* 0x000000310b057211 */ /* 0x081fe400008f0eff */
[----:B------:R-:W-:Y:S02]  /*4b80*/  LEA.HI.X.SX32 R11, R12, R49, 0x1, P6 ;  /* 0x000000310c0b7211 */ /* 0x000fe400030f0eff */
[-C--:B-1----:R-:W-:Y:S01]  /*4b90*/  LEA R8, P1, R14, R39.reuse, 0x1 ;  /* 0x000000270e087211 */ /* 0x082fe200078208ff */
[----:B------:R0:W-:Y:S01]  /*4ba0*/  @P5 STG.E.U16 [R4.64], R17 ;  /* 0x0000001104005986 */ /* 0x0001e2000c101506 */
[----:B------:R-:W-:-:S02]  /*4bb0*/  LEA R2, P6, R13, R39, 0x1 ;  /* 0x000000270d027211 */ /* 0x000fc400078c08ff */
[-C--:B------:R-:W-:Y:S02]  /*4bc0*/  LEA.HI.X.SX32 R9, R14, R49.reuse, 0x1, P1 ;  /* 0x000000310e097211 */ /* 0x080fe400008f0eff */
[----:B------:R-:W-:Y:S02]  /*4bd0*/  ISETP.LT.AND P1, PT, R25, c[0x0][0x17c], !P0 ;  /* 0x00005f0019007a0c */ /* 0x000fe40004721270 */
[----:B------:R-:W-:Y:S02]  /*4be0*/  ISETP.LT.AND P0, PT, R24, c[0x0][0x17c], !P0 ;  /* 0x00005f0018007a0c */ /* 0x000fe40004701270 */
[----:B------:R-:W-:Y:S02]  /*4bf0*/  PRMT R45, R45, 0x7632, R45 ;  /* 0x000076322d2d7816 */ /* 0x000fe4000000002d */
[----:B------:R-:W-:Y:S02]  /*4c00*/  PRMT R19, R19, 0x7632, R19 ;  /* 0x0000763213137816 */ /* 0x000fe40000000013 */
[----:B------:R-:W-:Y:S01]  /*4c10*/  LEA.HI.X.SX32 R3, R13, R49, 0x1, P6 ;  /* 0x000000310d037211 */ /* 0x000fe200030f0eff */
[----:B------:R0:W-:Y:S01]  /*4c20*/  @P4 STG.E.U16 [R6.64], R45 ;  /* 0x0000002d06004986 */ /* 0x0001e2000c101506 */
[----:B------:R-:W-:-:S02]  /*4c30*/  PRMT R47, R47, 0x7632, R47 ;  /* 0x000076322f2f7816 */ /* 0x000fc4000000002f */
[----:B------:R-:W-:Y:S01]  /*4c40*/  PRMT R15, R15, 0x7632, R15 ;  /* 0x000076320f0f7816 */ /* 0x000fe2000000000f */
[----:B------:R0:W-:Y:S01]  /*4c50*/  @P3 STG.E.U16 [R10.64], R19 ;  /* 0x000000130a003986 */ /* 0x0001e2000c101506 */
[----:B------:R-:W-:-:S03]  /*4c60*/  LEA R12, P6, R0, R39, 0x1 ;  /* 0x00000027000c7211 */ /* 0x000fc600078c08ff */
[----:B------:R0:W-:Y:S01]  /*4c70*/  @P2 STG.E.U16 [R2.64], R47 ;  /* 0x0000002f02002986 */ /* 0x0001e2000c101506 */
[----:B------:R-:W-:-:S03]  /*4c80*/  LEA.HI.X.SX32 R13, R0, R49, 0x1, P6 ;  /* 0x00000031000d7211 */ /* 0x000fc600030f0eff */
[----:B------:R0:W-:Y:S01]  /*4c90*/  @P1 STG.E.U16 [R8.64], R15 ;  /* 0x0000000f08001986 */ /* 0x0001e2000c101506 */
[----:B------:R-:W-:Y:S05]  /*4ca0*/  @!P0 EXIT ;  /* 0x000000000000894d */ /* 0x000fea0003800000 */
[----:B0-----:R-:W-:-:S05]  /*4cb0*/  PRMT R6, R23, 0x7632, R6 ;  /* 0x0000763217067816 */ /* 0x001fca0000000006 */
[----:B------:R-:W-:Y:S01]  /*4cc0*/  STG.E.U16 [R12.64], R6 ;  /* 0x000000060c007986 */ /* 0x000fe2000c101506 */
[----:B------:R-:W-:Y:S05]  /*4cd0*/  EXIT ;  /* 0x000000000000794d */ /* 0x000fea0003800000 */
.L_x_4:
[----:B------:R-:W-:-:S00]  /*4ce0*/  BRA `(.L_x_4) ;  /* 0xfffffff000007947 */ /* 0x000fc0000383ffff */
[----:B------:R-:W-:-:S00]  /*4cf0*/  NOP ;  /* 0x0000000000007918 */ /* 0x000fc00000000000 */
        /* <DEDUP_REMOVED lines=8> */
.L_x_5:


//--------------------- .nv.shared.matmul_kernel  --------------------------
	.section	.nv.shared.matmul_kernel,"aw",@nobits
	.sectionflags	@""
	.align	16
